	.target	sm_90a

	.elftype	@"ET_EXEC"


//--------------------- .note.nv.tkinfo           --------------------------
	.section	.note.nv.tkinfo,"",@"SHT_NOTE"
	.sectionflags	@"SHF_NOTE_NV_TKINFO"
	.tkinfo
        /*0018*/ 	.word	0x00000002
        /*0030*/ 	.string	""
        /*0030*/ 	.string	"ptxas"
        /*0030*/ 	.string	"Cuda compilation tools, release 13.0, V13.0.88"
        /*0030*/ 	.string	"Build cuda_13.0.r13.0/compiler.36424714_0"
        /*0030*/ 	.string	"-arch sm_90a -m 64 "



//--------------------- .note.nv.cuinfo           --------------------------
	.section	.note.nv.cuinfo,"",@"SHT_NOTE"
	.sectionflags	@"SHF_NOTE_NV_CUINFO"
        /*0018*/ 	.short	0x0002
        /*001a*/ 	.short	0x005a
        /*001c*/ 	.short	0x0082
	.zero		2


//--------------------- .nv.info                  --------------------------
	.section	.nv.info,"",@"SHT_CUDA_INFO"
	.align	4


	//----- nvinfo : EIATTR_REGCOUNT
	.align		4
        /*0000*/ 	.byte	0x04, 0x2f
        /*0002*/ 	.short	(.L_15 - .L_14)
	.align		4
.L_14:
        /*0004*/ 	.word	index@(_ZN7cutlass13device_kernelINS_4gemm6kernel13GemmUniversalIN4cute5tupleIJiiiiEEENS1_10collective13CollectiveMmaINS1_34MainloopSm90TmaGmmaWarpSpecializedILi7ENS5_IJNS4_1CILi8EEENSA_ILi1EEESC_EEENS1_35KernelTmaWarpSpecializedCooperativeEEENS5_IJNSA_ILi256EEESG_NSA_ILi32EEEEEENS_6half_tENS5_IJlSC_lEEESJ_SK_NS4_8TiledMMAINS4_8MMA_AtomIJNS4_4SM904GMMA26MMA_64x256x16_F32F16F16_SSILNSO_5MajorE0ELSQ_0ELNSO_7ScaleInE1ELSR_1EEEEEENS4_6LayoutINS5_IJNSA_ILi2EEESC_SC_EEENS5_IJSC_NSA_ILi0EEESX_EEEEENS5_IJNS4_10UnderscoreES10_S10_EEEEENS4_13SM90_TMA_LOADENS4_14ComposedLayoutINS4_7SwizzleILi2ELi4ELi3EEENS4_18smem_ptr_flag_bitsILi16EEENSU_INS5_IJSB_SH_EEENS5_IJSH_SC_EEEEEEEvNS4_8identityENS4_23SM90_TMA_LOAD_MULTICASTES1C_vS1D_EENS_8epilogue10collective6detail29Sm90TmaWarpSpecializedAdapterINS1H_15DefaultEpilogueISJ_SK_SK_NS1G_6thread17LinearCombinationISJ_Li1EffLNS1L_9ScaleType4KindE0ELNS_15FloatRoundStyleE2ESJ_EENS1_15EpilogueDefaultEEEEEvvEEEEvNT_6ParamsE)
        /*0008*/ 	.word	0x000000a8


	//----- nvinfo : EIATTR_FRAME_SIZE
	.align		4
.L_15:
        /*000c*/ 	.byte	0x04, 0x11
        /*000e*/ 	.short	(.L_17 - .L_16)
	.align		4
.L_16:
        /*0010*/ 	.word	index@(_ZN7cutlass13device_kernelINS_4gemm6kernel13GemmUniversalIN4cute5tupleIJiiiiEEENS1_10collective13CollectiveMmaINS1_34MainloopSm90TmaGmmaWarpSpecializedILi7ENS5_IJNS4_1CILi8EEENSA_ILi1EEESC_EEENS1_35KernelTmaWarpSpecializedCooperativeEEENS5_IJNSA_ILi256EEESG_NSA_ILi32EEEEEENS_6half_tENS5_IJlSC_lEEESJ_SK_NS4_8TiledMMAINS4_8MMA_AtomIJNS4_4SM904GMMA26MMA_64x256x16_F32F16F16_SSILNSO_5MajorE0ELSQ_0ELNSO_7ScaleInE1ELSR_1EEEEEENS4_6LayoutINS5_IJNSA_ILi2EEESC_SC_EEENS5_IJSC_NSA_ILi0EEESX_EEEEENS5_IJNS4_10UnderscoreES10_S10_EEEEENS4_13SM90_TMA_LOADENS4_14ComposedLayoutINS4_7SwizzleILi2ELi4ELi3EEENS4_18smem_ptr_flag_bitsILi16EEENSU_INS5_IJSB_SH_EEENS5_IJSH_SC_EEEEEEEvNS4_8identityENS4_23SM90_TMA_LOAD_MULTICASTES1C_vS1D_EENS_8epilogue10collective6detail29Sm90TmaWarpSpecializedAdapterINS1H_15DefaultEpilogueISJ_SK_SK_NS1G_6thread17LinearCombinationISJ_Li1EffLNS1L_9ScaleType4KindE0ELNS_15FloatRoundStyleE2ESJ_EENS1_15EpilogueDefaultEEEEEvvEEEEvNT_6ParamsE)
        /*0014*/ 	.word	0x000004c0


	//----- nvinfo : EIATTR_MIN_STACK_SIZE
	.align		4
.L_17:
        /*0018*/ 	.byte	0x04, 0x12
        /*001a*/ 	.short	(.L_19 - .L_18)
	.align		4
.L_18:
        /*001c*/ 	.word	index@(_ZN7cutlass13device_kernelINS_4gemm6kernel13GemmUniversalIN4cute5tupleIJiiiiEEENS1_10collective13CollectiveMmaINS1_34MainloopSm90TmaGmmaWarpSpecializedILi7ENS5_IJNS4_1CILi8EEENSA_ILi1EEESC_EEENS1_35KernelTmaWarpSpecializedCooperativeEEENS5_IJNSA_ILi256EEESG_NSA_ILi32EEEEEENS_6half_tENS5_IJlSC_lEEESJ_SK_NS4_8TiledMMAINS4_8MMA_AtomIJNS4_4SM904GMMA26MMA_64x256x16_F32F16F16_SSILNSO_5MajorE0ELSQ_0ELNSO_7ScaleInE1ELSR_1EEEEEENS4_6LayoutINS5_IJNSA_ILi2EEESC_SC_EEENS5_IJSC_NSA_ILi0EEESX_EEEEENS5_IJNS4_10UnderscoreES10_S10_EEEEENS4_13SM90_TMA_LOADENS4_14ComposedLayoutINS4_7SwizzleILi2ELi4ELi3EEENS4_18smem_ptr_flag_bitsILi16EEENSU_INS5_IJSB_SH_EEENS5_IJSH_SC_EEEEEEEvNS4_8identityENS4_23SM90_TMA_LOAD_MULTICASTES1C_vS1D_EENS_8epilogue10collective6detail29Sm90TmaWarpSpecializedAdapterINS1H_15DefaultEpilogueISJ_SK_SK_NS1G_6thread17LinearCombinationISJ_Li1EffLNS1L_9ScaleType4KindE0ELNS_15FloatRoundStyleE2ESJ_EENS1_15EpilogueDefaultEEEEEvvEEEEvNT_6ParamsE)
        /*0020*/ 	.word	0x000004c0
.L_19:


//--------------------- .nv.compat                --------------------------
	.section	.nv.compat,"",@"SHT_CUDA_COMPAT_INFO"
	.align	4
        /*0000*/ 	.byte	0x02, 0x09, 0x01, 0x00, 0x02, 0x02, 0x04, 0x00, 0x02, 0x05, 0x05, 0x00, 0x03, 0x07, 0x01, 0x01
        /*0010*/ 	.byte	0x02, 0x03, 0x01, 0x00, 0x02, 0x06, 0x01, 0x00, 0x04, 0x0b, 0x08, 0x00, 0x00, 0x00, 0x00, 0x00
        /*0020*/ 	.byte	0x00, 0x00, 0x00, 0x00


//--------------------- .nv.info._ZN7cutlass13device_kernelINS_4gemm6kernel13GemmUniversalIN4cute5tupleIJiiiiEEENS1_10collective13CollectiveMmaINS1_34MainloopSm90TmaGmmaWarpSpecializedILi7ENS5_IJNS4_1CILi8EEENSA_ILi1EEESC_EEENS1_35KernelTmaWarpSpecializedCooperativeEEENS5_IJNSA_ILi256EEESG_NSA_ILi32EEEEEENS_6half_tENS5_IJlSC_lEEESJ_SK_NS4_8TiledMMAINS4_8MMA_AtomIJNS4_4SM904GMMA26MMA_64x256x16_F32F16F16_SSILNSO_5MajorE0ELSQ_0ELNSO_7ScaleInE1ELSR_1EEEEEENS4_6LayoutINS5_IJNSA_ILi2EEESC_SC_EEENS5_IJSC_NSA_ILi0EEESX_EEEEENS5_IJNS4_10UnderscoreES10_S10_EEEEENS4_13SM90_TMA_LOADENS4_14ComposedLayoutINS4_7SwizzleILi2ELi4ELi3EEENS4_18smem_ptr_flag_bitsILi16EEENSU_INS5_IJSB_SH_EEENS5_IJSH_SC_EEEEEEEvNS4_8identityENS4_23SM90_TMA_LOAD_MULTICASTES1C_vS1D_EENS_8epilogue10collective6detail29Sm90TmaWarpSpecializedAdapterINS1H_15DefaultEpilogueISJ_SK_SK_NS1G_6thread17LinearCombinationISJ_Li1EffLNS1L_9ScaleType4KindE0ELNS_15FloatRoundStyleE2ESJ_EENS1_15EpilogueDefaultEEEEEvvEEEEvNT_6ParamsE --------------------------
	.section	.nv.info._ZN7cutlass13device_kernelINS_4gemm6kernel13GemmUniversalIN4cute5tupleIJiiiiEEENS1_10collective13CollectiveMmaINS1_34MainloopSm90TmaGmmaWarpSpecializedILi7ENS5_IJNS4_1CILi8EEENSA_ILi1EEESC_EEENS1_35KernelTmaWarpSpecializedCooperativeEEENS5_IJNSA_ILi256EEESG_NSA_ILi32EEEEEENS_6half_tENS5_IJlSC_lEEESJ_SK_NS4_8TiledMMAINS4_8MMA_AtomIJNS4_4SM904GMMA26MMA_64x256x16_F32F16F16_SSILNSO_5MajorE0ELSQ_0ELNSO_7ScaleInE1ELSR_1EEEEEENS4_6LayoutINS5_IJNSA_ILi2EEESC_SC_EEENS5_IJSC_NSA_ILi0EEESX_EEEEENS5_IJNS4_10UnderscoreES10_S10_EEEEENS4_13SM90_TMA_LOADENS4_14ComposedLayoutINS4_7SwizzleILi2ELi4ELi3EEENS4_18smem_ptr_flag_bitsILi16EEENSU_INS5_IJSB_SH_EEENS5_IJSH_SC_EEEEEEEvNS4_8identityENS4_23SM90_TMA_LOAD_MULTICASTES1C_vS1D_EENS_8epilogue10collective6detail29Sm90TmaWarpSpecializedAdapterINS1H_15DefaultEpilogueISJ_SK_SK_NS1G_6thread17LinearCombinationISJ_Li1EffLNS1L_9ScaleType4KindE0ELNS_15FloatRoundStyleE2ESJ_EENS1_15EpilogueDefaultEEEEEvvEEEEvNT_6ParamsE,"",@"SHT_CUDA_INFO"
	.sectionflags	@""
	.align	4


	//----- nvinfo : EIATTR_CUDA_API_VERSION
	.align		4
        /*0000*/ 	.byte	0x04, 0x37
        /*0002*/ 	.short	(.L_21 - .L_20)
.L_20:
        /*0004*/ 	.word	0x00000082


	//----- nvinfo : EIATTR_KPARAM_INFO
	.align		4
.L_21:
        /*0008*/ 	.byte	0x04, 0x17
        /*000a*/ 	.short	(.L_23 - .L_22)
.L_22:
        /*000c*/ 	.word	0x00000000
        /*0010*/ 	.short	0x0000
        /*0012*/ 	.short	0x0070
        /*0014*/ 	.byte	0x00, 0xf0, 0x01, 0x10


	//----- nvinfo : EIATTR_SPARSE_MMA_MASK
	.align		4
.L_23:
        /*0018*/ 	.byte	0x03, 0x50
        /*001a*/ 	.short	0x0000


	//----- nvinfo : EIATTR_MAXREG_COUNT
	.align		4
        /*001c*/ 	.byte	0x03, 0x1b
        /*001e*/ 	.short	0x00a8


	//----- nvinfo : EIATTR_NUM_BARRIERS
	.align		4
        /*0020*/ 	.byte	0x02, 0x4c
        /*0022*/ 	.byte	0x01
	.zero		1


	//----- nvinfo : EIATTR_EXTERNS
	.align		4
        /*0024*/ 	.byte	0x04, 0x0f
        /*0026*/ 	.short	(.L_25 - .L_24)


	//   ....[0]....
	.align		4
.L_24:
        /*0028*/ 	.word	index@(__assertfail)


	//----- nvinfo : EIATTR_ANNOTATIONS
	.align		4
.L_25:
        /*002c*/ 	.byte	0x04, 0x55
        /*002e*/ 	.short	(.L_27 - .L_26)


	//   ....[0]....
.L_26:
        /*0030*/ 	.word	0x00000001
        /*0034*/ 	.byte	0x60, 0x0a, 0x00, 0x00, 0x01, 0x00, 0x00, 0x00, 0x70, 0x0a, 0x00, 0x00, 0x01, 0x00, 0x00, 0x00
        /* <DEDUP_REMOVED lines=380> */
        /*1804*/ 	.byte	0x30, 0x70, 0x01, 0x00


	//----- nvinfo : EIATTR_MERCURY_ISA_VERSION
	.align		4
.L_27:
        /*1808*/ 	.byte	0x03, 0x5f
        /*180a*/ 	.short	0x0101


	//----- nvinfo : EIATTR_INT_WARP_WIDE_INSTR_OFFSETS
	.align		4
        /*180c*/ 	.byte	0x04, 0x31
        /*180e*/ 	.short	(.L_29 - .L_28)


	//   ....[0]....
.L_28:
        /*1810*/ 	.word	0x00000620


	//   ....[1]....
        /*1814*/ 	.word	0x00000630


	//   ....[2]....
        /*1818*/ 	.word	0x00000770


	//----- nvinfo : EIATTR_COOP_GROUP_MASK_REGIDS
	.align		4
.L_29:
        /*181c*/ 	.byte	0x04, 0x29
        /*181e*/ 	.short	(.L_31 - .L_30)


	//   ....[0]....
.L_30:
        /*1820*/ 	.word	0xffffffff


	//   ....[1]....
        /*1824*/ 	.word	0xffffffff


	//   ....[2]....
        /*1828*/ 	.word	0xffffffff


	//   ....[3]....
        /*182c*/ 	.word	0xffffffff


	//   ....[4]....
        /*1830*/ 	.word	0xffffffff


	//   ....[5]....
        /*1834*/ 	.word	0xffffffff


	//----- nvinfo : EIATTR_COOP_GROUP_INSTR_OFFSETS
	.align		4
.L_31:
        /*1838*/ 	.byte	0x04, 0x28
        /*183a*/ 	.short	(.L_33 - .L_32)


	//   ....[0]....
.L_32:
        /*183c*/ 	.word	0x00000070


	//   ....[1]....
        /*1840*/ 	.word	0x00000080


	//   ....[2]....
        /*1844*/ 	.word	0x000001a0


	//   ....[3]....
        /*1848*/ 	.word	0x00000430


	//   ....[4]....
        /*184c*/ 	.word	0x000008a0


	//   ....[5]....
        /*1850*/ 	.word	0x00001470


	//----- nvinfo : EIATTR_REG_RECONFIG
	.align		4
.L_33:
        /*1854*/ 	.byte	0x01, 0x54
	.zero		2


	//----- nvinfo : EIATTR_SYSCALL_OFFSETS
	.align		4
        /*1858*/ 	.byte	0x04, 0x46
        /*185a*/ 	.short	(.L_35 - .L_34)


	//   ....[0]....
.L_34:
        /*185c*/ 	.word	0x00001620


	//----- nvinfo : EIATTR_MBARRIER_INSTR_OFFSETS
	.align		4
.L_35:
        /*1860*/ 	.byte	0x04, 0x39
        /*1862*/ 	.short	(.L_37 - .L_36)


	//   ....[0]....
.L_36:
        /*1864*/ 	.word	0x00000330
        /*1868*/ 	.word	0x000000ff
        /*186c*/ 	.word	0x00000000
        /*1870*/ 	.short	0x0100
        /*1872*/ 	.byte	0x08
	.zero		1


	//   ....[1]....
        /*1874*/ 	.word	0x00000340
        /*1878*/ 	.word	0x000000ff
        /*187c*/ 	.word	0x00000038
        /*1880*/ 	.short	0x0100
        /*1882*/ 	.byte	0x08
	.zero		1


	//   ....[2]....
        /*1884*/ 	.word	0x00000350
        /*1888*/ 	.word	0x000000ff
        /*188c*/ 	.word	0x00000008
        /*1890*/ 	.short	0x0100
        /*1892*/ 	.byte	0x08
	.zero		1


	//   ....[3]....
        /*1894*/ 	.word	0x00000360
        /*1898*/ 	.word	0x000000ff
        /*189c*/ 	.word	0x00000040
        /*18a0*/ 	.short	0x0100
        /*18a2*/ 	.byte	0x08
	.zero		1


	//   ....[4]....
        /*18a4*/ 	.word	0x00000370
        /*18a8*/ 	.word	0x000000ff
        /*18ac*/ 	.word	0x00000010
        /*18b0*/ 	.short	0x0100
        /*18b2*/ 	.byte	0x08
	.zero		1


	//   ....[5]....
        /*18b4*/ 	.word	0x00000380
        /*18b8*/ 	.word	0x000000ff
        /*18bc*/ 	.word	0x00000048
        /*18c0*/ 	.short	0x0100
        /*18c2*/ 	.byte	0x08
	.zero		1


	//   ....[6]....
        /*18c4*/ 	.word	0x00000390
        /*18c8*/ 	.word	0x000000ff
        /*18cc*/ 	.word	0x00000018
        /*18d0*/ 	.short	0x0100
        /*18d2*/ 	.byte	0x08
	.zero		1


	//   ....[7]....
        /*18d4*/ 	.word	0x000003a0
        /*18d8*/ 	.word	0x000000ff
        /*18dc*/ 	.word	0x00000050
        /*18e0*/ 	.short	0x0100
        /*18e2*/ 	.byte	0x08
	.zero		1


	//   ....[8]....
        /*18e4*/ 	.word	0x000003b0
        /*18e8*/ 	.word	0x000000ff
        /*18ec*/ 	.word	0x00000020
        /*18f0*/ 	.short	0x0100
        /*18f2*/ 	.byte	0x08
	.zero		1


	//   ....[9]....
        /*18f4*/ 	.word	0x000003c0
        /*18f8*/ 	.word	0x000000ff
        /*18fc*/ 	.word	0x00000058
        /*1900*/ 	.short	0x0100
        /*1902*/ 	.byte	0x08
	.zero		1


	//   ....[10]....
        /*1904*/ 	.word	0x000003d0
        /*1908*/ 	.word	0x000000ff
        /*190c*/ 	.word	0x00000028
        /*1910*/ 	.short	0x0100
        /*1912*/ 	.byte	0x08
	.zero		1


	//   ....[11]....
        /*1914*/ 	.word	0x000003e0
        /*1918*/ 	.word	0x000000ff
        /*191c*/ 	.word	0x00000060
        /*1920*/ 	.short	0x0100
        /*1922*/ 	.byte	0x08
	.zero		1


	//   ....[12]....
        /*1924*/ 	.word	0x000003f0
        /*1928*/ 	.word	0x000000ff
        /*192c*/ 	.word	0x00000030
        /*1930*/ 	.short	0x0100
        /*1932*/ 	.byte	0x08
	.zero		1


	//   ....[13]....
        /*1934*/ 	.word	0x00000400
        /*1938*/ 	.word	0x000000ff
        /*193c*/ 	.word	0x00000068
        /*1940*/ 	.short	0x0100
        /*1942*/ 	.byte	0x08
	.zero		1


	//   ....[14]....
        /*1944*/ 	.word	0x000007d0
        /*1948*/ 	.word	0x000000ff
        /*194c*/ 	.word	0x00000080
        /*1950*/ 	.short	0x0100
        /*1952*/ 	.byte	0x06
	.zero		1


	//   ....[15]....
        /*1954*/ 	.word	0x00000810
        /*1958*/ 	.word	0x000000ff
        /*195c*/ 	.word	0x00000088
        /*1960*/ 	.short	0x0100
        /*1962*/ 	.byte	0x06
	.zero		1


	//   ....[16]....
        /*1964*/ 	.word	0x00001700
        /*1968*/ 	.word	0x00000004
        /*196c*/ 	.word	0x00000000
        /*1970*/ 	.short	0x010a
        /*1972*/ 	.byte	0x3f
	.zero		1


	//   ....[17]....
        /*1974*/ 	.word	0x00001740
        /*1978*/ 	.word	0x00000004
        /*197c*/ 	.word	0x00000000
        /*1980*/ 	.short	0x010a
        /*1982*/ 	.byte	0x3f
	.zero		1


	//   ....[18]....
        /*1984*/ 	.word	0x00002cd0
        /*1988*/ 	.word	0x00000005
        /*198c*/ 	.word	0x00000000
        /*1990*/ 	.short	0x010a
        /*1992*/ 	.byte	0x3f
	.zero		1


	//   ....[19]....
        /*1994*/ 	.word	0x00002d10
        /*1998*/ 	.word	0x00000005
        /*199c*/ 	.word	0x00000000
        /*19a0*/ 	.short	0x010a
        /*19a2*/ 	.byte	0x3f
	.zero		1


	//   ....[20]....
        /*19a4*/ 	.word	0x00004d30
        /*19a8*/ 	.word	0x00000005
        /*19ac*/ 	.word	0x00000000
        /*19b0*/ 	.short	0x0101
        /*19b2*/ 	.byte	0x3f
	.zero		1


	//   ....[21]....
        /*19b4*/ 	.word	0x00004f60
        /*19b8*/ 	.word	0x00000000
        /*19bc*/ 	.word	0x00000000
        /*19c0*/ 	.short	0x0101
        /*19c2*/ 	.byte	0x3f
	.zero		1


	//   ....[22]....
        /*19c4*/ 	.word	0x00016b80
        /*19c8*/ 	.word	0x00000005
        /*19cc*/ 	.word	0x00000038
        /*19d0*/ 	.short	0x010a
        /*19d2*/ 	.byte	0x3f
	.zero		1


	//   ....[23]....
        /*19d4*/ 	.word	0x00016f40
        /*19d8*/ 	.word	0x00000003
        /*19dc*/ 	.word	0x00000088
        /*19e0*/ 	.short	0x0101
        /*19e2*/ 	.byte	0x3f
	.zero		1


	//   ....[24]....
        /*19e4*/ 	.word	0x00017730
        /*19e8*/ 	.word	0x00000005
        /*19ec*/ 	.word	0x00000000
        /*19f0*/ 	.short	0x010a
        /*19f2*/ 	.byte	0x3f
	.zero		1


	//   ....[25]....
        /*19f4*/ 	.word	0x000177c0
        /*19f8*/ 	.word	0x00000007
        /*19fc*/ 	.word	0x00000000
        /*1a00*/ 	.short	0x010a
        /*1a02*/ 	.byte	0x3f
	.zero		1


	//   ....[26]....
        /*1a04*/ 	.word	0x00017850
        /*1a08*/ 	.word	0x00000007
        /*1a0c*/ 	.word	0x00000000
        /*1a10*/ 	.short	0x010a
        /*1a12*/ 	.byte	0x3f
	.zero		1


	//   ....[27]....
        /*1a14*/ 	.word	0x000178e0
        /*1a18*/ 	.word	0x00000007
        /*1a1c*/ 	.word	0x00000000
        /*1a20*/ 	.short	0x010a
        /*1a22*/ 	.byte	0x3f
	.zero		1


	//   ....[28]....
        /*1a24*/ 	.word	0x00017970
        /*1a28*/ 	.word	0x00000007
        /*1a2c*/ 	.word	0x00000000
        /*1a30*/ 	.short	0x010a
        /*1a32*/ 	.byte	0x3f
	.zero		1


	//   ....[29]....
        /*1a34*/ 	.word	0x00017a00
        /*1a38*/ 	.word	0x00000007
        /*1a3c*/ 	.word	0x00000000
        /*1a40*/ 	.short	0x010a
        /*1a42*/ 	.byte	0x3f
	.zero		1


	//   ....[30]....
        /*1a44*/ 	.word	0x00017a90
        /*1a48*/ 	.word	0x00000003
        /*1a4c*/ 	.word	0x00000000
        /*1a50*/ 	.short	0x010a
        /*1a52*/ 	.byte	0x3f
	.zero		1


	//   ....[31]....
        /*1a54*/ 	.word	0x00017af0
        /*1a58*/ 	.word	0x00000004
        /*1a5c*/ 	.word	0x00000000
        /*1a60*/ 	.short	0x010a
        /*1a62*/ 	.byte	0x3f
	.zero		1


	//   ....[32]....
        /*1a64*/ 	.word	0x00017b40
        /*1a68*/ 	.word	0x00000005
        /*1a6c*/ 	.word	0x00000000
        /*1a70*/ 	.short	0x010a
        /*1a72*/ 	.byte	0x3f
	.zero		1


	//   ....[33]....
        /*1a74*/ 	.word	0x00017c10
        /*1a78*/ 	.word	0x00000005
        /*1a7c*/ 	.word	0x00000038
        /*1a80*/ 	.short	0x010a
        /*1a82*/ 	.byte	0x3f
	.zero		1


	//   ....[34]....
        /*1a84*/ 	.word	0x00017ce0
        /*1a88*/ 	.word	0x00000005
        /*1a8c*/ 	.word	0x00000000
        /*1a90*/ 	.short	0x010a
        /*1a92*/ 	.byte	0x3f
	.zero		1


	//   ....[35]....
        /*1a94*/ 	.word	0x00017d30
        /*1a98*/ 	.word	0x00000007
        /*1a9c*/ 	.word	0x00000000
        /*1aa0*/ 	.short	0x010a
        /*1aa2*/ 	.byte	0x3f
	.zero		1


	//   ....[36]....
        /*1aa4*/ 	.word	0x00017d80
        /*1aa8*/ 	.word	0x00000007
        /*1aac*/ 	.word	0x00000000
        /*1ab0*/ 	.short	0x010a
        /*1ab2*/ 	.byte	0x3f
	.zero		1


	//   ....[37]....
        /*1ab4*/ 	.word	0x00017dd0
        /*1ab8*/ 	.word	0x00000007
        /*1abc*/ 	.word	0x00000000
        /*1ac0*/ 	.short	0x010a
        /*1ac2*/ 	.byte	0x3f
	.zero		1


	//   ....[38]....
        /*1ac4*/ 	.word	0x00017e20
        /*1ac8*/ 	.word	0x00000007
        /*1acc*/ 	.word	0x00000000
        /*1ad0*/ 	.short	0x010a
        /*1ad2*/ 	.byte	0x3f
	.zero		1


	//   ....[39]....
        /*1ad4*/ 	.word	0x00017e70
        /*1ad8*/ 	.word	0x00000007
        /*1adc*/ 	.word	0x00000000
        /*1ae0*/ 	.short	0x010a
        /*1ae2*/ 	.byte	0x3f
	.zero		1


	//----- nvinfo : EIATTR_NUM_MBARRIERS
	.align		4
.L_37:
        /*1ae4*/ 	.byte	0x03, 0x38
        /*1ae6*/ 	.short	0x0010


	//----- nvinfo : EIATTR_EXIT_INSTR_OFFSETS
	.align		4
        /*1ae8*/ 	.byte	0x04, 0x1c
        /*1aea*/ 	.short	(.L_39 - .L_38)


	//   ....[0]....
.L_38:
        /*1aec*/ 	.word	0x00000b00


	//   ....[1]....
        /*1af0*/ 	.word	0x00001390


	//   ....[2]....
        /*1af4*/ 	.word	0x000161d0


	//   ....[3]....
        /*1af8*/ 	.word	0x000167f0


	//   ....[4]....
        /*1afc*/ 	.word	0x00017ae0


	//----- nvinfo : EIATTR_MAX_THREADS
	.align		4
.L_39:
        /*1b00*/ 	.byte	0x04, 0x05
        /*1b02*/ 	.short	(.L_41 - .L_40)
.L_40:
        /*1b04*/ 	.word	0x00000180
        /*1b08*/ 	.word	0x00000001
        /*1b0c*/ 	.word	0x00000001


	//----- nvinfo : EIATTR_CRS_STACK_SIZE
	.align		4
.L_41:
        /*1b10*/ 	.byte	0x04, 0x1e
        /*1b12*/ 	.short	(.L_43 - .L_42)
.L_42:
        /*1b14*/ 	.word	0x00000000


	//----- nvinfo : EIATTR_CBANK_PARAM_SIZE
	.align		4
.L_43:
        /*1b18*/ 	.byte	0x03, 0x19
        /*1b1a*/ 	.short	0x0470


	//----- nvinfo : EIATTR_PARAM_CBANK
	.align		4
        /*1b1c*/ 	.byte	0x04, 0x0a
        /*1b1e*/ 	.short	(.L_45 - .L_44)
	.align		4
.L_44:
        /*1b20*/ 	.word	index@(.nv.constant0._ZN7cutlass13device_kernelINS_4gemm6kernel13GemmUniversalIN4cute5tupleIJiiiiEEENS1_10collective13CollectiveMmaINS1_34MainloopSm90TmaGmmaWarpSpecializedILi7ENS5_IJNS4_1CILi8EEENSA_ILi1EEESC_EEENS1_35KernelTmaWarpSpecializedCooperativeEEENS5_IJNSA_ILi256EEESG_NSA_ILi32EEEEEENS_6half_tENS5_IJlSC_lEEESJ_SK_NS4_8TiledMMAINS4_8MMA_AtomIJNS4_4SM904GMMA26MMA_64x256x16_F32F16F16_SSILNSO_5MajorE0ELSQ_0ELNSO_7ScaleInE1ELSR_1EEEEEENS4_6LayoutINS5_IJNSA_ILi2EEESC_SC_EEENS5_IJSC_NSA_ILi0EEESX_EEEEENS5_IJNS4_10UnderscoreES10_S10_EEEEENS4_13SM90_TMA_LOADENS4_14ComposedLayoutINS4_7SwizzleILi2ELi4ELi3EEENS4_18smem_ptr_flag_bitsILi16EEENSU_INS5_IJSB_SH_EEENS5_IJSH_SC_EEEEEEEvNS4_8identityENS4_23SM90_TMA_LOAD_MULTICASTES1C_vS1D_EENS_8epilogue10collective6detail29Sm90TmaWarpSpecializedAdapterINS1H_15DefaultEpilogueISJ_SK_SK_NS1G_6thread17LinearCombinationISJ_Li1EffLNS1L_9ScaleType4KindE0ELNS_15FloatRoundStyleE2ESJ_EENS1_15EpilogueDefaultEEEEEvvEEEEvNT_6ParamsE)
        /*1b24*/ 	.short	0x0210
        /*1b26*/ 	.short	0x0470


	//----- nvinfo : EIATTR_SW_WAR
	.align		4
.L_45:
        /*1b28*/ 	.byte	0x04, 0x36
        /*1b2a*/ 	.short	(.L_47 - .L_46)
.L_46:
        /*1b2c*/ 	.word	0x00000008
.L_47:


//--------------------- .nv.callgraph             --------------------------
	.section	.nv.callgraph,"",@"SHT_CUDA_CALLGRAPH"
	.align	4
	.sectionentsize	8
	.align		4
        /*0000*/ 	.word	0x00000000
	.align		4
        /*0004*/ 	.word	0xffffffff
	.align		4
        /*0008*/ 	.word	index@(_ZN7cutlass13device_kernelINS_4gemm6kernel13GemmUniversalIN4cute5tupleIJiiiiEEENS1_10collective13CollectiveMmaINS1_34MainloopSm90TmaGmmaWarpSpecializedILi7ENS5_IJNS4_1CILi8EEENSA_ILi1EEESC_EEENS1_35KernelTmaWarpSpecializedCooperativeEEENS5_IJNSA_ILi256EEESG_NSA_ILi32EEEEEENS_6half_tENS5_IJlSC_lEEESJ_SK_NS4_8TiledMMAINS4_8MMA_AtomIJNS4_4SM904GMMA26MMA_64x256x16_F32F16F16_SSILNSO_5MajorE0ELSQ_0ELNSO_7ScaleInE1ELSR_1EEEEEENS4_6LayoutINS5_IJNSA_ILi2EEESC_SC_EEENS5_IJSC_NSA_ILi0EEESX_EEEEENS5_IJNS4_10UnderscoreES10_S10_EEEEENS4_13SM90_TMA_LOADENS4_14ComposedLayoutINS4_7SwizzleILi2ELi4ELi3EEENS4_18smem_ptr_flag_bitsILi16EEENSU_INS5_IJSB_SH_EEENS5_IJSH_SC_EEEEEEEvNS4_8identityENS4_23SM90_TMA_LOAD_MULTICASTES1C_vS1D_EENS_8epilogue10collective6detail29Sm90TmaWarpSpecializedAdapterINS1H_15DefaultEpilogueISJ_SK_SK_NS1G_6thread17LinearCombinationISJ_Li1EffLNS1L_9ScaleType4KindE0ELNS_15FloatRoundStyleE2ESJ_EENS1_15EpilogueDefaultEEEEEvvEEEEvNT_6ParamsE)
	.align		4
        /*000c*/ 	.word	index@(__assertfail)
	.align		4
        /*0010*/ 	.word	0x00000000
	.align		4
        /*0014*/ 	.word	0xfffffffe
	.align		4
        /*0018*/ 	.word	0x00000000
	.align		4
        /*001c*/ 	.word	0xfffffffd
	.align		4
        /*0020*/ 	.word	0x00000000
	.align		4
        /*0024*/ 	.word	0xfffffffc


//--------------------- .nv.constant4             --------------------------
	.section	.nv.constant4,"a",@progbits
	.align	8
	.align		8
.nv.constant4:
        /*0000*/ 	.dword	__assertfail
	.align		8
        /*0008*/ 	.dword	__unnamed_1
	.align		8
        /*0010*/ 	.dword	_ZN40_INTERNAL_edfb6642_4_k_cu_0a854402_252684cuda3std3__45__cpo5beginE
	.align		8
        /*0018*/ 	.dword	_ZN40_INTERNAL_edfb6642_4_k_cu_0a854402_252684cuda3std3__45__cpo3endE
	.align		8
        /*0020*/ 	.dword	_ZN40_INTERNAL_edfb6642_4_k_cu_0a854402_252684cuda3std3__45__cpo6cbeginE
	.align		8
        /*0028*/ 	.dword	_ZN40_INTERNAL_edfb6642_4_k_cu_0a854402_252684cuda3std3__45__cpo4cendE
	.align		8
        /*0030*/ 	.dword	_ZN40_INTERNAL_edfb6642_4_k_cu_0a854402_252684cuda3std3__442_GLOBAL__N__edfb6642_4_k_cu_0a854402_252686ignoreE
	.align		8
        /*0038*/ 	.dword	_ZN40_INTERNAL_edfb6642_4_k_cu_0a854402_252684cuda3std3__419piecewise_constructE
	.align		8
        /*0040*/ 	.dword	_ZN40_INTERNAL_edfb6642_4_k_cu_0a854402_252684cuda3std3__48in_placeE
	.align		8
        /*0048*/ 	.dword	_ZN40_INTERNAL_edfb6642_4_k_cu_0a854402_252684cuda3std6ranges3__45__cpo4swapE
	.align		8
        /*0050*/ 	.dword	_ZN40_INTERNAL_edfb6642_4_k_cu_0a854402_252684cuda3std6ranges3__45__cpo9iter_moveE
	.align		8
        /*0058*/ 	.dword	_ZN40_INTERNAL_edfb6642_4_k_cu_0a854402_252684cute7productE
	.align		8
        /*0060*/ 	.dword	_ZN40_INTERNAL_edfb6642_4_k_cu_0a854402_252684cute1_E
	.align		8
        /*0068*/ 	.dword	$str$22
	.align		8
        /*0070*/ 	.dword	$str$23


//--------------------- .text._ZN7cutlass13device_kernelINS_4gemm6kernel13GemmUniversalIN4cute5tupleIJiiiiEEENS1_10collective13CollectiveMmaINS1_34MainloopSm90TmaGmmaWarpSpecializedILi7ENS5_IJNS4_1CILi8EEENSA_ILi1EEESC_EEENS1_35KernelTmaWarpSpecializedCooperativeEEENS5_IJNSA_ILi256EEESG_NSA_ILi32EEEEEENS_6half_tENS5_IJlSC_lEEESJ_SK_NS4_8TiledMMAINS4_8MMA_AtomIJNS4_4SM904GMMA26MMA_64x256x16_F32F16F16_SSILNSO_5MajorE0ELSQ_0ELNSO_7ScaleInE1ELSR_1EEEEEENS4_6LayoutINS5_IJNSA_ILi2EEESC_SC_EEENS5_IJSC_NSA_ILi0EEESX_EEEEENS5_IJNS4_10UnderscoreES10_S10_EEEEENS4_13SM90_TMA_LOADENS4_14ComposedLayoutINS4_7SwizzleILi2ELi4ELi3EEENS4_18smem_ptr_flag_bitsILi16EEENSU_INS5_IJSB_SH_EEENS5_IJSH_SC_EEEEEEEvNS4_8identityENS4_23SM90_TMA_LOAD_MULTICASTES1C_vS1D_EENS_8epilogue10collective6detail29Sm90TmaWarpSpecializedAdapterINS1H_15DefaultEpilogueISJ_SK_SK_NS1G_6thread17LinearCombinationISJ_Li1EffLNS1L_9ScaleType4KindE0ELNS_15FloatRoundStyleE2ESJ_EENS1_15EpilogueDefaultEEEEEvvEEEEvNT_6ParamsE --------------------------
	.section	.text._ZN7cutlass13device_kernelINS_4gemm6kernel13GemmUniversalIN4cute5tupleIJiiiiEEENS1_10collective13CollectiveMmaINS1_34MainloopSm90TmaGmmaWarpSpecializedILi7ENS5_IJNS4_1CILi8EEENSA_ILi1EEESC_EEENS1_35KernelTmaWarpSpecializedCooperativeEEENS5_IJNSA_ILi256EEESG_NSA_ILi32EEEEEENS_6half_tENS5_IJlSC_lEEESJ_SK_NS4_8TiledMMAINS4_8MMA_AtomIJNS4_4SM904GMMA26MMA_64x256x16_F32F16F16_SSILNSO_5MajorE0ELSQ_0ELNSO_7ScaleInE1ELSR_1EEEEEENS4_6LayoutINS5_IJNSA_ILi2EEESC_SC_EEENS5_IJSC_NSA_ILi0EEESX_EEEEENS5_IJNS4_10UnderscoreES10_S10_EEEEENS4_13SM90_TMA_LOADENS4_14ComposedLayoutINS4_7SwizzleILi2ELi4ELi3EEENS4_18smem_ptr_flag_bitsILi16EEENSU_INS5_IJSB_SH_EEENS5_IJSH_SC_EEEEEEEvNS4_8identityENS4_23SM90_TMA_LOAD_MULTICASTES1C_vS1D_EENS_8epilogue10collective6detail29Sm90TmaWarpSpecializedAdapterINS1H_15DefaultEpilogueISJ_SK_SK_NS1G_6thread17LinearCombinationISJ_Li1EffLNS1L_9ScaleType4KindE0ELNS_15FloatRoundStyleE2ESJ_EENS1_15EpilogueDefaultEEEEEvvEEEEvNT_6ParamsE,"ax",@progbits
	.align	128
.text._ZN7cutlass13device_kernelINS_4gemm6kernel13GemmUniversalIN4cute5tupleIJiiiiEEENS1_10collective13CollectiveMmaINS1_34MainloopSm90TmaGmmaWarpSpecializedILi7ENS5_IJNS4_1CILi8EEENSA_ILi1EEESC_EEENS1_35KernelTmaWarpSpecializedCooperativeEEENS5_IJNSA_ILi256EEESG_NSA_ILi32EEEEEENS_6half_tENS5_IJlSC_lEEESJ_SK_NS4_8TiledMMAINS4_8MMA_AtomIJNS4_4SM904GMMA26MMA_64x256x16_F32F16F16_SSILNSO_5MajorE0ELSQ_0ELNSO_7ScaleInE1ELSR_1EEEEEENS4_6LayoutINS5_IJNSA_ILi2EEESC_SC_EEENS5_IJSC_NSA_ILi0EEESX_EEEEENS5_IJNS4_10UnderscoreES10_S10_EEEEENS4_13SM90_TMA_LOADENS4_14ComposedLayoutINS4_7SwizzleILi2ELi4ELi3EEENS4_18smem_ptr_flag_bitsILi16EEENSU_INS5_IJSB_SH_EEENS5_IJSH_SC_EEEEEEEvNS4_8identityENS4_23SM90_TMA_LOAD_MULTICASTES1C_vS1D_EENS_8epilogue10collective6detail29Sm90TmaWarpSpecializedAdapterINS1H_15DefaultEpilogueISJ_SK_SK_NS1G_6thread17LinearCombinationISJ_Li1EffLNS1L_9ScaleType4KindE0ELNS_15FloatRoundStyleE2ESJ_EENS1_15EpilogueDefaultEEEEEvvEEEEvNT_6ParamsE:
        .type           _ZN7cutlass13device_kernelINS_4gemm6kernel13GemmUniversalIN4cute5tupleIJiiiiEEENS1_10collective13CollectiveMmaINS1_34MainloopSm90TmaGmmaWarpSpecializedILi7ENS5_IJNS4_1CILi8EEENSA_ILi1EEESC_EEENS1_35KernelTmaWarpSpecializedCooperativeEEENS5_IJNSA_ILi256EEESG_NSA_ILi32EEEEEENS_6half_tENS5_IJlSC_lEEESJ_SK_NS4_8TiledMMAINS4_8MMA_AtomIJNS4_4SM904GMMA26MMA_64x256x16_F32F16F16_SSILNSO_5MajorE0ELSQ_0ELNSO_7ScaleInE1ELSR_1EEEEEENS4_6LayoutINS5_IJNSA_ILi2EEESC_SC_EEENS5_IJSC_NSA_ILi0EEESX_EEEEENS5_IJNS4_10UnderscoreES10_S10_EEEEENS4_13SM90_TMA_LOADENS4_14ComposedLayoutINS4_7SwizzleILi2ELi4ELi3EEENS4_18smem_ptr_flag_bitsILi16EEENSU_INS5_IJSB_SH_EEENS5_IJSH_SC_EEEEEEEvNS4_8identityENS4_23SM90_TMA_LOAD_MULTICASTES1C_vS1D_EENS_8epilogue10collective6detail29Sm90TmaWarpSpecializedAdapterINS1H_15DefaultEpilogueISJ_SK_SK_NS1G_6thread17LinearCombinationISJ_Li1EffLNS1L_9ScaleType4KindE0ELNS_15FloatRoundStyleE2ESJ_EENS1_15EpilogueDefaultEEEEEvvEEEEvNT_6ParamsE,@function
        .size           _ZN7cutlass13device_kernelINS_4gemm6kernel13GemmUniversalIN4cute5tupleIJiiiiEEENS1_10collective13CollectiveMmaINS1_34MainloopSm90TmaGmmaWarpSpecializedILi7ENS5_IJNS4_1CILi8EEENSA_ILi1EEESC_EEENS1_35KernelTmaWarpSpecializedCooperativeEEENS5_IJNSA_ILi256EEESG_NSA_ILi32EEEEEENS_6half_tENS5_IJlSC_lEEESJ_SK_NS4_8TiledMMAINS4_8MMA_AtomIJNS4_4SM904GMMA26MMA_64x256x16_F32F16F16_SSILNSO_5MajorE0ELSQ_0ELNSO_7ScaleInE1ELSR_1EEEEEENS4_6LayoutINS5_IJNSA_ILi2EEESC_SC_EEENS5_IJSC_NSA_ILi0EEESX_EEEEENS5_IJNS4_10UnderscoreES10_S10_EEEEENS4_13SM90_TMA_LOADENS4_14ComposedLayoutINS4_7SwizzleILi2ELi4ELi3EEENS4_18smem_ptr_flag_bitsILi16EEENSU_INS5_IJSB_SH_EEENS5_IJSH_SC_EEEEEEEvNS4_8identityENS4_23SM90_TMA_LOAD_MULTICASTES1C_vS1D_EENS_8epilogue10collective6detail29Sm90TmaWarpSpecializedAdapterINS1H_15DefaultEpilogueISJ_SK_SK_NS1G_6thread17LinearCombinationISJ_Li1EffLNS1L_9ScaleType4KindE0ELNS_15FloatRoundStyleE2ESJ_EENS1_15EpilogueDefaultEEEEEvvEEEEvNT_6ParamsE,(.L_x_587 - _ZN7cutlass13device_kernelINS_4gemm6kernel13GemmUniversalIN4cute5tupleIJiiiiEEENS1_10collective13CollectiveMmaINS1_34MainloopSm90TmaGmmaWarpSpecializedILi7ENS5_IJNS4_1CILi8EEENSA_ILi1EEESC_EEENS1_35KernelTmaWarpSpecializedCooperativeEEENS5_IJNSA_ILi256EEESG_NSA_ILi32EEEEEENS_6half_tENS5_IJlSC_lEEESJ_SK_NS4_8TiledMMAINS4_8MMA_AtomIJNS4_4SM904GMMA26MMA_64x256x16_F32F16F16_SSILNSO_5MajorE0ELSQ_0ELNSO_7ScaleInE1ELSR_1EEEEEENS4_6LayoutINS5_IJNSA_ILi2EEESC_SC_EEENS5_IJSC_NSA_ILi0EEESX_EEEEENS5_IJNS4_10UnderscoreES10_S10_EEEEENS4_13SM90_TMA_LOADENS4_14ComposedLayoutINS4_7SwizzleILi2ELi4ELi3EEENS4_18smem_ptr_flag_bitsILi16EEENSU_INS5_IJSB_SH_EEENS5_IJSH_SC_EEEEEEEvNS4_8identityENS4_23SM90_TMA_LOAD_MULTICASTES1C_vS1D_EENS_8epilogue10collective6detail29Sm90TmaWarpSpecializedAdapterINS1H_15DefaultEpilogueISJ_SK_SK_NS1G_6thread17LinearCombinationISJ_Li1EffLNS1L_9ScaleType4KindE0ELNS_15FloatRoundStyleE2ESJ_EENS1_15EpilogueDefaultEEEEEvvEEEEvNT_6ParamsE)
        .other          _ZN7cutlass13device_kernelINS_4gemm6kernel13GemmUniversalIN4cute5tupleIJiiiiEEENS1_10collective13CollectiveMmaINS1_34MainloopSm90TmaGmmaWarpSpecializedILi7ENS5_IJNS4_1CILi8EEENSA_ILi1EEESC_EEENS1_35KernelTmaWarpSpecializedCooperativeEEENS5_IJNSA_ILi256EEESG_NSA_ILi32EEEEEENS_6half_tENS5_IJlSC_lEEESJ_SK_NS4_8TiledMMAINS4_8MMA_AtomIJNS4_4SM904GMMA26MMA_64x256x16_F32F16F16_SSILNSO_5MajorE0ELSQ_0ELNSO_7ScaleInE1ELSR_1EEEEEENS4_6LayoutINS5_IJNSA_ILi2EEESC_SC_EEENS5_IJSC_NSA_ILi0EEESX_EEEEENS5_IJNS4_10UnderscoreES10_S10_EEEEENS4_13SM90_TMA_LOADENS4_14ComposedLayoutINS4_7SwizzleILi2ELi4ELi3EEENS4_18smem_ptr_flag_bitsILi16EEENSU_INS5_IJSB_SH_EEENS5_IJSH_SC_EEEEEEEvNS4_8identityENS4_23SM90_TMA_LOAD_MULTICASTES1C_vS1D_EENS_8epilogue10collective6detail29Sm90TmaWarpSpecializedAdapterINS1H_15DefaultEpilogueISJ_SK_SK_NS1G_6thread17LinearCombinationISJ_Li1EffLNS1L_9ScaleType4KindE0ELNS_15FloatRoundStyleE2ESJ_EENS1_15EpilogueDefaultEEEEEvvEEEEvNT_6ParamsE,@"STO_CUDA_ENTRY STV_DEFAULT"
_ZN7cutlass13device_kernelINS_4gemm6kernel13GemmUniversalIN4cute5tupleIJiiiiEEENS1_10collective13CollectiveMmaINS1_34MainloopSm90TmaGmmaWarpSpecializedILi7ENS5_IJNS4_1CILi8EEENSA_ILi1EEESC_EEENS1_35KernelTmaWarpSpecializedCooperativeEEENS5_IJNSA_ILi256EEESG_NSA_ILi32EEEEEENS_6half_tENS5_IJlSC_lEEESJ_SK_NS4_8TiledMMAINS4_8MMA_AtomIJNS4_4SM904GMMA26MMA_64x256x16_F32F16F16_SSILNSO_5MajorE0ELSQ_0ELNSO_7ScaleInE1ELSR_1EEEEEENS4_6LayoutINS5_IJNSA_ILi2EEESC_SC_EEENS5_IJSC_NSA_ILi0EEESX_EEEEENS5_IJNS4_10UnderscoreES10_S10_EEEEENS4_13SM90_TMA_LOADENS4_14ComposedLayoutINS4_7SwizzleILi2ELi4ELi3EEENS4_18smem_ptr_flag_bitsILi16EEENSU_INS5_IJSB_SH_EEENS5_IJSH_SC_EEEEEEEvNS4_8identityENS4_23SM90_TMA_LOAD_MULTICASTES1C_vS1D_EENS_8epilogue10collective6detail29Sm90TmaWarpSpecializedAdapterINS1H_15DefaultEpilogueISJ_SK_SK_NS1G_6thread17LinearCombinationISJ_Li1EffLNS1L_9ScaleType4KindE0ELNS_15FloatRoundStyleE2ESJ_EENS1_15EpilogueDefaultEEEEEvvEEEEvNT_6ParamsE:
[----:B------:R-:W0:Y:S02]  /*0000*/  LDC R1, c[0x0][0x28] ;  /* 0x00000a00ff017b82 */ /* 0x000e240000000800 */
[----:B0-----:R-:W-:Y:S01]  /*0010*/  VIADD R1, R1, 0xfffffb40 ;  /* 0xfffffb4001017836 */ /* 0x001fe20000000000 */
[----:B------:R-:W0:Y:S01]  /*0020*/  S2R R4, SR_TID.X ;  /* 0x0000000000047919 */ /* 0x000e220000002100 */
[----:B------:R-:W-:Y:S01]  /*0030*/  ELECT P0, URZ, PT ;  /* 0x00000000003f782f */ /* 0x000fe20003800000 */
[----:B------:R-:W-:Y:S01]  /*0040*/  BSSY B0, `(.L_x_0) ;  /* 0x0000015000007945 */ /* 0x000fe20003800000 */
[--C-:B0-----:R-:W-:Y:S02]  /*0050*/  SHF.R.U32.HI R0, RZ, 0x5, R4.reuse ;  /* 0x00000005ff007819 */ /* 0x101fe40000011604 */
[----:B------:R-:W-:-:S03]  /*0060*/  SHF.R.U32.HI R2, RZ, 0x7, R4 ;  /* 0x00000007ff027819 */ /* 0x000fc60000011604 */
[----:B------:R-:W0:Y:S04]  /*0070*/  SHFL.IDX PT, R3, R0, RZ, 0x1f ;  /* 0x00001fff00037589 */ /* 0x000e2800000e0000 */
[----:B------:R-:W1:Y:S01]  /*0080*/  SHFL.IDX PT, R2, R2, RZ, 0x1f ;  /* 0x00001fff02027589 */ /* 0x000e6200000e0000 */
[----:B0-----:R-:W-:Y:S02]  /*0090*/  R2UR UR9, R3 ;  /* 0x00000000030972ca */ /* 0x001fe400000e0000 */
[----:B-1----:R-:W-:-:S11]  /*00a0*/  R2UR UR5, R2 ;  /* 0x00000000020572ca */ /* 0x002fd600000e0000 */
[----:B------:R-:W-:Y:S02]  /*00b0*/  USHF.R.S32.HI UR4, URZ, 0x1f, UR9 ;  /* 0x0000001f3f047899 */ /* 0x000fe40008011409 */
[----:B------:R-:W-:Y:S02]  /*00c0*/  ISETP.NE.OR P0, PT, RZ, UR9, !P0 ;  /* 0x00000009ff007c0c */ /* 0x000fe4000c705670 */
[----:B------:R-:W-:-:S04]  /*00d0*/  ULEA.HI UR4, UR4, UR9, URZ, 0x2 ;  /* 0x0000000904047291 */ /* 0x000fc8000f8f103f */
[----:B------:R-:W-:-:S04]  /*00e0*/  ULOP3.LUT UR4, UR4, 0xfffffffc, URZ, 0xc0, !UPT ;  /* 0xfffffffc04047892 */ /* 0x000fc8000f8ec03f */
[----:B------:R-:W-:-:S03]  /*00f0*/  UIADD3 UR9, UR9, -UR4, URZ ;  /* 0x8000000409097290 */ /* 0x000fc6000fffe03f */
[----:B------:R-:W-:Y:S09]  /*0100*/  @P0 BRA `(.L_x_1) ;  /* 0x0000000000200947 */ /* 0x000ff20003800000 */
[----:B------:R-:W-:Y:S02]  /*0110*/  ULDC.64 UR6, c[0x0][0x198] ;  /* 0x0000660000067ab9 */ /* 0x000fe40000000a00 */
[----:B------:R-:W-:Y:S02]  /*0120*/  UIADD3 UR10, UP0, UR6, 0xf0, URZ ;  /* 0x000000f0060a7890 */ /* 0x000fe4000ff1e03f */
[----:B------:R-:W-:Y:S02]  /*0130*/  UIADD3 UR6, UP1, UR6, 0x1f0, URZ ;  /* 0x000001f006067890 */ /* 0x000fe4000ff3e03f */
[----:B------:R-:W-:Y:S02]  /*0140*/  UIADD3.X UR11, URZ, UR7, URZ, UP0, !UPT ;  /* 0x000000073f0b7290 */ /* 0x000fe400087fe43f */
[----:B------:R-:W-:-:S07]  /*0150*/  UIADD3.X UR7, URZ, UR7, URZ, UP1, !UPT ;  /* 0x000000073f077290 */ /* 0x000fce0008ffe43f */
[----:B------:R0:W-:Y:S02]  /*0160*/  UTMACCTL.PF [UR10] ;  /* 0x000000000a0079b9 */ /* 0x0001e40008040000 */
[----:B------:R0:W-:Y:S02]  /*0170*/  UTMACCTL.PF [UR6] ;  /* 0x00000000060079b9 */ /* 0x0001e40008040000 */
[----:B0-----:R-:W-:Y:S01]  /*0180*/  NOP ;  /* 0x0000000000007918 */ /* 0x001fe20000000000 */
.L_x_1:
[----:B------:R-:W-:Y:S05]  /*0190*/  BSYNC B0 ;  /* 0x0000000000007941 */ /* 0x000fea0003800000 */
.L_x_0:
[----:B------:R-:W0:Y:S01]  /*01a0*/  SHFL.IDX PT, R2, R0, RZ, 0x1f ;  /* 0x00001fff00027589 */ /* 0x000e2200000e0000 */
[----:B------:R-:W-:Y:S01]  /*01b0*/  UISETP.NE.AND UP0, UPT, UR9, 0x3, UPT ;  /* 0x000000030900788c */ /* 0x000fe2000bf05270 */
[----:B------:R-:W-:Y:S01]  /*01c0*/  SHF.R.S32.HI R3, RZ, 0x1f, R4 ;  /* 0x0000001fff037819 */ /* 0x000fe20000011404 */
[----:B------:R-:W-:Y:S02]  /*01d0*/  UIADD3 UR16, UR5, -0x1, URZ ;  /* 0xffffffff05107890 */ /* 0x000fe4000fffe03f */
[----:B------:R-:W-:Y:S01]  /*01e0*/  ISETP.NE.AND P1, PT, RZ, UR5, PT ;  /* 0x00000005ff007c0c */ /* 0x000fe2000bf25270 */
[----:B------:R-:W-:Y:S02]  /*01f0*/  UISETP.EQ.OR UP0, UPT, UR9, URZ, !UP0 ;  /* 0x0000003f0900728c */ /* 0x000fe4000c702670 */
[----:B------:R-:W-:Y:S02]  /*0200*/  UISETP.GE.U32.AND UP1, UPT, UR16, 0x2, UPT ;  /* 0x000000021000788c */ /* 0x000fe4000bf26070 */
[----:B------:R-:W-:-:S04]  /*0210*/  UISETP.EQ.AND UP0, UPT, UR5, URZ, UP0 ;  /* 0x0000003f0500728c */ /* 0x000fc80008702270 */
[----:B------:R-:W-:-:S04]  /*0220*/  USEL UR40, URZ, 0x1, !UP0 ;  /* 0x000000013f287887 */ /* 0x000fc8000c000000 */
[----:B------:R-:W-:Y:S01]  /*0230*/  USEL UR40, UR40, 0x2, UP1 ;  /* 0x0000000228287887 */ /* 0x000fe20008800000 */
[----:B0-----:R-:W-:-:S13]  /*0240*/  ISETP.NE.AND P0, PT, R2, RZ, PT ;  /* 0x000000ff0200720c */ /* 0x001fda0003f05270 */
[----:B------:R-:W-:Y:S05]  /*0250*/  @P0 BRA `(.L_x_2) ;  /* 0x0000000000700947 */ /* 0x000fea0003800000 */
[----:B------:R-:W0:Y:S01]  /*0260*/  S2UR UR8, SR_CgaCtaId ;  /* 0x00000000000879c3 */ /* 0x000e220000008800 */
[----:B------:R-:W-:Y:S01]  /*0270*/  UMOV UR4, 0x400 ;  /* 0x0000040000047882 */ /* 0x000fe20000000000 */
[----:B------:R-:W-:Y:S01]  /*0280*/  UMOV UR5, 0x1 ;  /* 0x0000000100057882 */ /* 0x000fe20000000000 */
[----:B------:R-:W-:Y:S01]  /*0290*/  UMOV UR6, 0x10 ;  /* 0x0000001000067882 */ /* 0x000fe20000000000 */
[----:B------:R-:W-:Y:S01]  /*02a0*/  ELECT P0, URZ, PT ;  /* 0x00000000003f782f */ /* 0x000fe20003800000 */
[----:B------:R-:W-:-:S04]  /*02b0*/  UIADD3 UR6, -UR6, 0x100000, URZ ;  /* 0x0010000006067890 */ /* 0x000fc8000fffe13f */
[----:B------:R-:W-:Y:S02]  /*02c0*/  USHF.L.U32 UR7, UR6, 0xb, URZ ;  /* 0x0000000b06077899 */ /* 0x000fe4000800063f */
[----:B------:R-:W-:Y:S02]  /*02d0*/  USHF.L.U32 UR6, UR6, 0x1, URZ ;  /* 0x0000000106067899 */ /* 0x000fe4000800063f */
[----:B0-----:R-:W-:Y:S02]  /*02e0*/  ULEA UR8, UR8, UR4, 0x18 ;  /* 0x0000000408087291 */ /* 0x001fe4000f8ec03f */
[----:B------:R-:W-:-:S04]  /*02f0*/  UIADD3 UR4, -UR5, 0x100000, URZ ;  /* 0x0010000005047890 */ /* 0x000fc8000fffe13f */
[----:B------:R-:W-:Y:S02]  /*0300*/  USHF.L.U32 UR5, UR4, 0xb, URZ ;  /* 0x0000000b04057899 */ /* 0x000fe4000800063f */
[----:B------:R-:W-:Y:S01]  /*0310*/  USHF.L.U32 UR4, UR4, 0x1, URZ ;  /* 0x0000000104047899 */ /* 0x000fe2000800063f */
[----:B------:R-:W0:Y:S11]  /*0320*/  FENCE.VIEW.ASYNC.S ;  /* 0x00000000000073c6 */ /* 0x000e360000000000 */
[----:B0-----:R0:W1:Y:S01]  /*0330*/  SYNCS.EXCH.64 URZ, [UR8], UR4 ;  /* 0x00000004083f75b2 */ /* 0x0010620008000100 */
[----:B------:R0:W2:Y:S01]  /*0340*/  SYNCS.EXCH.64 URZ, [UR8+0x38], UR6 ;  /* 0x00003806083f75b2 */ /* 0x0000a20008000100 */
[----:B------:R0:W3:Y:S01]  /*0350*/  SYNCS.EXCH.64 URZ, [UR8+0x8], UR4 ;  /* 0x00000804083f75b2 */ /* 0x0000e20008000100 */
[----:B------:R0:W4:Y:S01]  /*0360*/  SYNCS.EXCH.64 URZ, [UR8+0x40], UR6 ;  /* 0x00004006083f75b2 */ /* 0x0001220008000100 */
[----:B------:R0:W0:Y:S01]  /*0370*/  SYNCS.EXCH.64 URZ, [UR8+0x10], UR4 ;  /* 0x00001004083f75b2 */ /* 0x0000220008000100 */
        /* <DEDUP_REMOVED lines=9> */
[----:B------:R-:W-:Y:S01]  /*0410*/  NOP ;  /* 0x0000000000007918 */ /* 0x000fe20000000000 */
.L_x_2:
[----:B------:R-:W5:Y:S01]  /*0420*/  S2UR UR13, SR_CTAID.X ;  /* 0x00000000000d79c3 */ /* 0x000f620000002500 */
[----:B------:R-:W1:Y:S01]  /*0430*/  SHFL.IDX PT, R0, R0, RZ, 0x1f ;  /* 0x00001fff00007589 */ /* 0x000e6200000e0000 */
[----:B------:R-:W-:Y:S02]  /*0440*/  LEA.HI R3, R3, R4, RZ, 0x7 ;  /* 0x0000000403037211 */ /* 0x000fe400078f38ff */
[----:B------:R-:W-:Y:S02]  /*0450*/  ELECT P0, URZ, PT ;  /* 0x00000000003f782f */ /* 0x000fe40003800000 */
[----:B------:R-:W-:Y:S01]  /*0460*/  SHF.R.S32.HI R7, RZ, 0x1f, R2 ;  /* 0x0000001fff077819 */ /* 0x000fe20000011402 */
[----:B0-----:R-:W-:Y:S01]  /*0470*/  ULDC UR4, c[0x0][0x150] ;  /* 0x0000540000047ab9 */ /* 0x001fe20000000800 */
[----:B------:R-:W-:Y:S01]  /*0480*/  LOP3.LUT R3, R3, 0xffffff80, RZ, 0xc0, !PT ;  /* 0xffffff8003037812 */ /* 0x000fe200078ec0ff */
[----:B------:R-:W-:Y:S01]  /*0490*/  ULDC UR8, c[0x0][0x144] ;  /* 0x0000510000087ab9 */ /* 0x000fe20000000800 */
[----:B------:R-:W0:Y:S01]  /*04a0*/  S2UR UR10, SR_CTAID.Y ;  /* 0x00000000000a79c3 */ /* 0x000e220000002600 */
[----:B------:R-:W-:Y:S01]  /*04b0*/  LEA.HI R7, R7, R2, RZ, 0x2 ;  /* 0x0000000207077211 */ /* 0x000fe200078f10ff */
[----:B------:R-:W-:Y:S01]  /*04c0*/  UMOV UR5, 0x20 ;  /* 0x0000002000057882 */ /* 0x000fe20000000000 */
[----:B------:R-:W-:Y:S01]  /*04d0*/  IMAD.IADD R3, R4, 0x1, -R3 ;  /* 0x0000000104037824 */ /* 0x000fe200078e0a03 */
[----:B------:R-:W-:Y:S01]  /*04e0*/  NOP ;  /* 0x0000000000007918 */ /* 0x000fe20000000000 */
[----:B------:R-:W-:Y:S01]  /*04f0*/  LOP3.LUT R7, R7, 0x3ffffffc, RZ, 0xc0, !PT ;  /* 0x3ffffffc07077812 */ /* 0x000fe200078ec0ff */
[----:B------:R-:W-:Y:S01]  /*0500*/  NOP ;  /* 0x0000000000007918 */ /* 0x000fe20000000000 */
[----:B------:R-:W-:Y:S01]  /*0510*/  ULDC UR11, c[0x0][0x148] ;  /* 0x00005200000b7ab9 */ /* 0x000fe20000000800 */
[----:B------:R-:W-:Y:S01]  /*0520*/  SHF.R.S32.HI R4, RZ, 0x1f, R3 ;  /* 0x0000001fff047819 */ /* 0x000fe20000011403 */
[----:B------:R-:W-:-:S02]  /*0530*/  IMAD.MOV.U32 R17, RZ, RZ, 0x1 ;  /* 0x00000001ff117424 */ /* 0x000fc400078e00ff */
[----:B------:R-:W-:Y:S01]  /*0540*/  IMAD.IADD R7, R2, 0x1, -R7 ;  /* 0x0000000102077824 */ /* 0x000fe200078e0a07 */
[----:B------:R-:W-:Y:S02]  /*0550*/  LEA.HI R4, R4, R3, RZ, 0x3 ;  /* 0x0000000304047211 */ /* 0x000fe400078f18ff */
[----:B-----5:R-:W-:Y:S02]  /*0560*/  I2FP.F32.U32 R6, UR13 ;  /* 0x0000000d00067c45 */ /* 0x020fe40008201000 */
[--C-:B------:R-:W-:Y:S02]  /*0570*/  SHF.R.S32.HI R5, RZ, 0x3, R4.reuse ;  /* 0x00000003ff057819 */ /* 0x100fe40000011404 */
[----:B------:R-:W-:Y:S01]  /*0580*/  SHF.R.S32.HI R4, RZ, 0x1f, R4 ;  /* 0x0000001fff047819 */ /* 0x000fe20000011404 */
[----:B------:R-:W-:Y:S01]  /*0590*/  FMUL R6, R6, UR4 ;  /* 0x0000000406067c20 */ /* 0x000fe20008400000 */
[----:B-1----:R-:W-:Y:S01]  /*05a0*/  ISETP.NE.OR P0, PT, R0, RZ, !P0 ;  /* 0x000000ff0000720c */ /* 0x002fe20004705670 */
[----:B------:R-:W-:Y:S01]  /*05b0*/  ULDC UR4, c[0x0][0x154] ;  /* 0x0000550000047ab9 */ /* 0x000fe20000000800 */
[----:B------:R-:W-:-:S02]  /*05c0*/  LEA.HI R4, R4, R5, RZ, 0x2 ;  /* 0x0000000504047211 */ /* 0x000fc400078f10ff */
[----:B0-----:R-:W-:Y:S01]  /*05d0*/  I2FP.F32.U32 R0, UR10 ;  /* 0x0000000a00007c45 */ /* 0x001fe20008201000 */
[----:B------:R-:W0:Y:S01]  /*05e0*/  F2I.U32.TRUNC.NTZ R6, R6 ;  /* 0x0000000600067305 */ /* 0x000e22000020f000 */
[----:B------:R-:W-:-:S03]  /*05f0*/  LOP3.LUT R4, R4, 0xfffffffc, RZ, 0xc0, !PT ;  /* 0xfffffffc04047812 */ /* 0x000fc600078ec0ff */
[----:B------:R-:W-:Y:S02]  /*0600*/  FMUL R0, R0, UR4 ;  /* 0x0000000400007c20 */ /* 0x000fe40008400000 */
[----:B------:R-:W-:Y:S02]  /*0610*/  IMAD.IADD R4, R5, 0x1, -R4 ;  /* 0x0000000105047824 */ /* 0x000fe400078e0a04 */
[----:B------:R-:W-:Y:S01]  /*0620*/  VOTEU.ALL UP0, P0 ;  /* 0x00000000003f7886 */ /* 0x000fe20000000000 */
[----:B------:R-:W-:Y:S01]  /*0630*/  VOTEU.ALL UP1, P0 ;  /* 0x00000000003f7886 */ /* 0x000fe20000020000 */
[----:B------:R-:W1:Y:S01]  /*0640*/  F2I.U32.TRUNC.NTZ R0, R0 ;  /* 0x0000000000007305 */ /* 0x000e62000020f000 */
[----:B------:R-:W-:Y:S02]  /*0650*/  IMAD R4, R7, 0x4, R4 ;  /* 0x0000000407047824 */ /* 0x000fe400078e0204 */
[----:B------:R-:W5:Y:S01]  /*0660*/  @!UP0 S2UR UR7, SR_CgaCtaId ;  /* 0x00000000000789c3 */ /* 0x000f620000008800 */
[----:B------:R-:W-:Y:S01]  /*0670*/  @!UP0 UMOV UR6, 0x400 ;  /* 0x0000040000068882 */ /* 0x000fe20000000000 */
[----:B------:R-:W-:Y:S01]  /*0680*/  IMAD.SHL.U32 R5, R4, 0x4, RZ ;  /* 0x0000000404057824 */ /* 0x000fe200078e00ff */
[----:B0-----:R-:W-:-:S04]  /*0690*/  R2UR UR4, R6 ;  /* 0x00000000060472ca */ /* 0x001fc800000e0000 */
[----:B------:R-:W-:-:S04]  /*06a0*/  LOP3.LUT R152, R4, 0xc, R5, 0x78, !PT ;  /* 0x0000000c04987812 */ /* 0x000fc800078e7805 */
[----:B------:R-:W-:Y:S02]  /*06b0*/  SHF.R.S32.HI R5, RZ, 0x1f, R152 ;  /* 0x0000001fff057819 */ /* 0x000fe40000011498 */
[----:B-1----:R-:W-:Y:S02]  /*06c0*/  R2UR UR12, R0 ;  /* 0x00000000000c72ca */ /* 0x002fe400000e0000 */
[----:B------:R-:W0:Y:S01]  /*06d0*/  LDC R0, c[0x0][0x140] ;  /* 0x00005000ff007b82 */ /* 0x000e220000000800 */
[----:B------:R-:W-:Y:S01]  /*06e0*/  LEA.HI R5, R5, R152, RZ, 0x3 ;  /* 0x0000009805057211 */ /* 0x000fe200078f18ff */
[----:B------:R-:W-:-:S03]  /*06f0*/  UIADD3 UR4, -UR4, URZ, URZ ;  /* 0x0000003f04047290 */ /* 0x000fc6000fffe13f */
[----:B------:R-:W-:Y:S01]  /*0700*/  LOP3.LUT R7, R5, 0xfffffff8, RZ, 0xc0, !PT ;  /* 0xfffffff805077812 */ /* 0x000fe200078ec0ff */
[----:B------:R-:W-:Y:S02]  /*0710*/  UIMAD UR8, UR8, UR4, UR13 ;  /* 0x00000004080872a4 */ /* 0x000fe4000f8e020d */
[----:B------:R-:W-:-:S04]  /*0720*/  @!UP0 UIADD3 UR4, -UR5, 0x100000, URZ ;  /* 0x0010000005048890 */ /* 0x000fc8000fffe13f */
[----:B------:R-:W-:Y:S02]  /*0730*/  @!UP0 USHF.L.U32 UR5, UR4, 0xb, URZ ;  /* 0x0000000b04058899 */ /* 0x000fe4000800063f */
[----:B------:R-:W-:Y:S01]  /*0740*/  @!UP0 USHF.L.U32 UR4, UR4, 0x1, URZ ;  /* 0x0000000104048899 */ /* 0x000fe2000800063f */
[----:B------:R-:W-:Y:S01]  /*0750*/  IADD3 R7, R152, -R7, RZ ;  /* 0x8000000798077210 */ /* 0x000fe20007ffe0ff */
[----:B-----5:R-:W-:Y:S01]  /*0760*/  @!UP0 ULEA UR6, UR7, UR6, 0x18 ;  /* 0x0000000607068291 */ /* 0x020fe2000f8ec03f */
[----:B------:R-:W-:Y:S02]  /*0770*/  VOTEU.ALL UP0, P0 ;  /* 0x00000000003f7886 */ /* 0x000fe40000000000 */
[----:B------:R-:W-:Y:S01]  /*0780*/  ISETP.NE.AND P3, PT, R7, UR8, PT ;  /* 0x0000000807007c0c */ /* 0x000fe2000bf65270 */
[----:B------:R-:W-:Y:S01]  /*0790*/  UIADD3 UR12, -UR12, URZ, URZ ;  /* 0x0000003f0c0c7290 */ /* 0x000fe2000fffe13f */
[----:B------:R-:W-:-:S04]  /*07a0*/  LOP3.LUT P0, RZ, R3, 0x7, RZ, 0xc0, !PT ;  /* 0x0000000703ff7812 */ /* 0x000fc8000780c0ff */
[----:B------:R-:W-:Y:S01]  /*07b0*/  ISETP.LT.U32.AND P0, PT, R152, 0x8, !P0 ;  /* 0x000000089800780c */ /* 0x000fe20004701070 */
[----:B------:R-:W1:Y:S02]  /*07c0*/  FENCE.VIEW.ASYNC.S ;  /* 0x00000000000073c6 */ /* 0x000e640000000000 */
[----:B-1----:R-:W1:Y:S01]  /*07d0*/  @!UP0 SYNCS.EXCH.64 URZ, [UR6+0x80], UR4 ;  /* 0x00008004063f85b2 */ /* 0x002e620008000100 */
[----:B0-----:R-:W-:-:S03]  /*07e0*/  ISETP.EQ.U32.AND P2, PT, R0, 0x1, PT ;  /* 0x000000010000780c */ /* 0x001fc60003f42070 */
[----:B------:R-:W-:Y:S02]  /*07f0*/  @P3 SHF.R.S32.HI R5, RZ, 0x3, R5 ;  /* 0x00000003ff053819 */ /* 0x000fe40000011405 */
[----:B------:R-:W-:Y:S01]  /*0800*/  SEL R0, RZ, 0x1, !P0 ;  /* 0x00000001ff007807 */ /* 0x000fe20004000000 */
[----:B------:R0:W1:Y:S01]  /*0810*/  @!UP1 SYNCS.EXCH.64 URZ, [UR6+0x88], UR4 ;  /* 0x00008804063f95b2 */ /* 0x0000620008000100 */
[----:B------:R-:W-:Y:S01]  /*0820*/  NOP ;  /* 0x0000000000007918 */ /* 0x000fe20000000000 */
[----:B0-----:R-:W-:-:S06]  /*0830*/  UIMAD UR4, UR11, UR12, UR10 ;  /* 0x0000000c0b0472a4 */ /* 0x001fcc000f8e020a */
[----:B------:R-:W-:-:S04]  /*0840*/  @P3 ISETP.NE.AND P4, PT, R5, UR4, PT ;  /* 0x0000000405003c0c */ /* 0x000fc8000bf85270 */
[----:B------:R-:W-:-:S04]  /*0850*/  @P3 SEL R17, RZ, 0x1, P4 ;  /* 0x00000001ff113807 */ /* 0x000fc80002000000 */
[----:B------:R-:W-:Y:S01]  /*0860*/  LOP3.LUT R17, R17, R0, RZ, 0xc0, !PT ;  /* 0x0000000011117212 */ /* 0x000fe200078ec0ff */
[----:B------:R-:W-:Y:S06]  /*0870*/  @!P2 BRA `(.L_x_3) ;  /* 0x000000000008a947 */ /* 0x000fec0003800000 */
[----:B-1234-:R-:W-:Y:S01]  /*0880*/  UCGABAR_ARV ;  /* 0x00000000000079c7 */ /* 0x01efe20008000000 */
[----:B------:R-:W-:Y:S05]  /*0890*/  BRA `(.L_x_4) ;  /* 0x0000000000047947 */ /* 0x000fea0003800000 */
.L_x_3:
[----:B-1234-:R-:W-:Y:S01]  /*08a0*/  NOP ;  /* 0x0000000000007918 */ /* 0x01efe20000000000 */
.L_x_4:
[----:B------:R-:W-:Y:S01]  /*08b0*/  ULDC UR4, c[0x0][0x65c] ;  /* 0x0001970000047ab9 */ /* 0x000fe20000000800 */
[----:B------:R-:W-:Y:S01]  /*08c0*/  UMOV UR5, URZ ;  /* 0x0000003f00057c82 */ /* 0x000fe20008000000 */
[----:B------:R-:W-:-:S03]  /*08d0*/  UISETP.NE.AND UP0, UPT, UR4, 0x1, UPT ;  /* 0x000000010400788c */ /* 0x000fc6000bf05270 */
[----:B------:R-:W-:Y:S01]  /*08e0*/  UMOV UR4, UR13 ;  /* 0x0000000d00047c82 */ /* 0x000fe20008000000 */
[----:B------:R-:W-:Y:S02]  /*08f0*/  UP2UR UR45, UPR, URZ, 0x1 ;  /* 0x000000013f2d7883 */ /* 0x000fe40008000000 */
[----:B------:R-:W-:Y:S02]  /*0900*/  PLOP3.LUT P0, PT, PT, PT, UP0, 0x80, 0x0 ;  /* 0x000000000000781c */ /* 0x000fe40003f0f008 */
[----:B------:R-:W-:Y:S02]  /*0910*/  PLOP3.LUT P3, PT, PT, PT, UP0, 0x80, 0x0 ;  /* 0x000000000000781c */ /* 0x000fe40003f6f008 */
[----:B------:R-:W-:Y:S01]  /*0920*/  PLOP3.LUT P5, PT, PT, PT, UP0, 0x80, 0x0 ;  /* 0x000000000000781c */ /* 0x000fe20003faf008 */
[----:B------:R-:W-:Y:S01]  /*0930*/  @UP0 ULDC UR14, c[0x0][0x10] ;  /* 0x00000400000e0ab9 */ /* 0x000fe20000000800 */
[----:B------:R-:W-:Y:S01]  /*0940*/  @UP0 UMOV UR6, UR10 ;  /* 0x0000000a00060c82 */ /* 0x000fe20008000000 */
[----:B------:R-:W-:Y:S01]  /*0950*/  @UP0 UMOV UR7, URZ ;  /* 0x0000003f00070c82 */ /* 0x000fe20008000000 */
[----:B------:R-:W-:Y:S01]  /*0960*/  PLOP3.LUT P4, PT, PT, PT, UP0, 0x80, 0x0 ;  /* 0x000000000000781c */ /* 0x000fe20003f8f008 */
[----:B------:R-:W-:-:S03]  /*0970*/  @UP0 UIMAD.WIDE.U32 UR14, UR13, UR14, UR6 ;  /* 0x0000000e0d0e02a5 */ /* 0x000fc6000f8e0006 */
[----:B------:R-:W-:Y:S01]  /*0980*/  @!UP0 ULDC UR7, c[0x0][0xc] ;  /* 0x0000030000078ab9 */ /* 0x000fe20000000800 */
[----:B------:R-:W-:Y:S01]  /*0990*/  @UP0 UMOV UR6, URZ ;  /* 0x0000003f00060c82 */ /* 0x000fe20008000000 */
[----:B------:R-:W-:Y:S01]  /*09a0*/  @!UP0 UIMAD.WIDE.U32 UR4, UR10, UR7, UR4 ;  /* 0x000000070a0482a5 */ /* 0x000fe2000f8e0004 */
[----:B------:R-:W-:Y:S01]  /*09b0*/  IMAD.U32 R2, RZ, RZ, UR14 ;  /* 0x0000000eff027e24 */ /* 0x000fe2000f8e00ff */
[----:B------:R-:W-:Y:S02]  /*09c0*/  @UP0 UIADD3 UR6, UR15, UR6, URZ ;  /* 0x000000060f060290 */ /* 0x000fe4000fffe03f */
[----:B------:R-:W-:Y:S02]  /*09d0*/  IMAD.U32 R3, RZ, RZ, UR15 ;  /* 0x0000000fff037e24 */ /* 0x000fe4000f8e00ff */
[----:B------:R-:W-:Y:S01]  /*09e0*/  @P0 IMAD.MOV.U32 R7, RZ, RZ, R2 ;  /* 0x000000ffff070224 */ /* 0x000fe200078e0002 */
[----:B------:R-:W-:Y:S01]  /*09f0*/  MOV R3, UR5 ;  /* 0x0000000500037c02 */ /* 0x000fe20008000f00 */
[----:B------:R-:W-:-:S02]  /*0a00*/  IMAD.U32 R5, RZ, RZ, UR5 ;  /* 0x00000005ff057e24 */ /* 0x000fc4000f8e00ff */
[----:B------:R-:W-:Y:S02]  /*0a10*/  IMAD.U32 R2, RZ, RZ, UR4 ;  /* 0x00000004ff027e24 */ /* 0x000fe4000f8e00ff */
[----:B------:R-:W-:Y:S02]  /*0a20*/  @P3 IMAD.U32 R6, RZ, RZ, UR6 ;  /* 0x00000006ff063e24 */ /* 0x000fe4000f8e00ff */
[----:B------:R-:W-:Y:S02]  /*0a30*/  @!P5 IMAD.MOV.U32 R6, RZ, RZ, R5 ;  /* 0x000000ffff06d224 */ /* 0x000fe400078e0005 */
[----:B------:R-:W-:Y:S02]  /*0a40*/  @!P4 IMAD.MOV.U32 R7, RZ, RZ, R2 ;  /* 0x000000ffff07c224 */ /* 0x000fe400078e0002 */
[----:B------:R-:W-:Y:S01]  /*0a50*/  IMAD.U32 R4, RZ, RZ, UR4 ;  /* 0x00000004ff047e24 */ /* 0x000fe2000f8e00ff */
[----:B------:R0:W-:Y:S04]  /*0a60*/  STL [R1+0x200], R6 ;  /* 0x0002000601007387 */ /* 0x0001e80000100800 */
[----:B------:R0:W-:Y:S01]  /*0a70*/  STL [R1+0x204], R7 ;  /* 0x0002040701007387 */ /* 0x0001e20000100800 */
[----:B------:R-:W-:Y:S05]  /*0a80*/  @!P2 BRA `(.L_x_5) ;  /* 0x00000000000ca947 */ /* 0x000fea0003800000 */
[----:B------:R-:W-:Y:S01]  /*0a90*/  UCGABAR_WAIT ;  /* 0x0000000000007dc7 */ /* 0x000fe20008000000 */
[----:B------:R-:W-:Y:S01]  /*0aa0*/  CCTL.IVALL ;  /* 0x00000000ff00798f */ /* 0x000fe20002000000 */
[----:B------:R-:W-:Y:S05]  /*0ab0*/  BRA `(.L_x_6) ;  /* 0x0000000000047947 */ /* 0x000fea0003800000 */
.L_x_5:
[----:B------:R-:W-:Y:S06]  /*0ac0*/  BAR.SYNC.DEFER_BLOCKING 0x0 ;  /* 0x0000000000007b1d */ /* 0x000fec0000010000 */
.L_x_6:
[----:B------:R-:W-:Y:S05]  /*0ad0*/  @!P1 BRA `(.L_x_7) ;  /* 0x0000015400c09947 */ /* 0x000fea0003800000 */
[----:B------:R-:W-:-:S06]  /*0ae0*/  UISETP.GT.U32.AND UP0, UPT, UR16, 0x1, UPT ;  /* 0x000000011000788c */ /* 0x000fcc000bf04070 */
[----:B------:R-:W-:-:S13]  /*0af0*/  PLOP3.LUT P0, PT, PT, PT, UP0, 0x80, 0x0 ;  /* 0x000000000000781c */ /* 0x000fda0003f0f008 */
[----:B------:R-:W-:Y:S05]  /*0b00*/  @P0 EXIT ;  /* 0x000000000000094d */ /* 0x000fea0003800000 */
[----:B------:R-:W-:Y:S01]  /*0b10*/  ULDC.64 UR4, c[0x0][0x650] ;  /* 0x0001940000047ab9 */ /* 0x000fe20000000a00 */
[----:B------:R-:W-:Y:S01]  /*0b20*/  UMOV UR41, 0xffffffff ;  /* 0xffffffff00297882 */ /* 0x000fe20000000000 */
[----:B------:R-:W-:Y:S01]  /*0b30*/  ISETP.GE.U32.AND P0, PT, R7, UR4, PT ;  /* 0x0000000407007c0c */ /* 0x000fe2000bf06070 */
[----:B------:R-:W-:Y:S01]  /*0b40*/  UMOV UR42, 0xffffffff ;  /* 0xffffffff002a7882 */ /* 0x000fe20000000000 */
[----:B------:R-:W-:Y:S01]  /*0b50*/  UMOV UR43, 0xffffffff ;  /* 0xffffffff002b7882 */ /* 0x000fe20000000000 */
[----:B------:R-:W-:Y:S02]  /*0b60*/  PRMT R0, RZ, 0x7610, R0 ;  /* 0x00007610ff007816 */ /* 0x000fe40000000000 */
[----:B------:R-:W-:-:S13]  /*0b70*/  ISETP.GE.U32.AND.EX P0, PT, R6, UR5, PT, P0 ;  /* 0x0000000506007c0c */ /* 0x000fda000bf06100 */
[----:B------:R-:W-:Y:S05]  /*0b80*/  @P0 BRA `(.L_x_8) ;  /* 0x0000000400480947 */ /* 0x000fea0003800000 */
[----:B------:R-:W-:Y:S01]  /*0b90*/  ULDC.64 UR16, c[0x0][0x628] ;  /* 0x00018a0000107ab9 */ /* 0x000fe20000000a00 */
[C---:B------:R-:W-:Y:S01]  /*0ba0*/  R2UR UR19, R7.reuse ;  /* 0x00000000071372ca */ /* 0x040fe200000e0000 */
[----:B------:R-:W-:Y:S01]  /*0bb0*/  ULDC UR18, c[0x0][0x630] ;  /* 0x00018c0000127ab9 */ /* 0x000fe20000000800 */
[----:B------:R-:W-:Y:S02]  /*0bc0*/  ISETP.NE.U32.AND P0, PT, RZ, UR16, PT ;  /* 0x00000010ff007c0c */ /* 0x000fe4000bf05070 */
[----:B------:R-:W-:Y:S02]  /*0bd0*/  R2UR UR4, R7 ;  /* 0x00000000070472ca */ /* 0x000fe400000e0000 */
[----:B------:R-:W-:Y:S02]  /*0be0*/  ISETP.NE.AND.EX P0, PT, RZ, UR17, PT, P0 ;  /* 0x00000011ff007c0c */ /* 0x000fe4000bf05300 */
[----:B------:R-:W-:-:S11]  /*0bf0*/  R2UR UR5, R6 ;  /* 0x00000000060572ca */ /* 0x000fd600000e0000 */
[----:B------:R-:W-:Y:S05]  /*0c00*/  @!P0 BRA `(.L_x_9) ;  /* 0x0000000000308947 */ /* 0x000fea0003800000 */
[----:B------:R-:W-:Y:S01]  /*0c10*/  R2UR UR4, R7 ;  /* 0x00000000070472ca */ /* 0x000fe200000e0000 */
[----:B------:R-:W-:Y:S01]  /*0c20*/  ULDC UR9, c[0x0][0x634] ;  /* 0x00018d0000097ab9 */ /* 0x000fe20000000800 */
[----:B------:R-:W-:-:S11]  /*0c30*/  R2UR UR13, R6 ;  /* 0x00000000060d72ca */ /* 0x000fd600000e0000 */
[----:B------:R-:W-:-:S04]  /*0c40*/  UIADD3 UR9, UP0, UR4, UR9, URZ ;  /* 0x0000000904097290 */ /* 0x000fc8000ff1e03f */
[----:B------:R-:W-:-:S04]  /*0c50*/  UIADD3.X UR13, URZ, UR13, URZ, UP0, !UPT ;  /* 0x0000000d3f0d7290 */ /* 0x000fc800087fe43f */
[----:B------:R-:W-:-:S04]  /*0c60*/  UIMAD.WIDE.U32 UR4, UR13, UR16, URZ ;  /* 0x000000100d0472a5 */ /* 0x000fc8000f8e003f */
[----:B------:R-:W-:Y:S02]  /*0c70*/  UIMAD.WIDE.U32 UR6, UP0, UR9, UR17, UR4 ;  /* 0x00000011090672a5 */ /* 0x000fe4000f800004 */
[----:B------:R-:W-:Y:S02]  /*0c80*/  UIMAD.WIDE.U32 UR4, UR9, UR16, URZ ;  /* 0x00000010090472a5 */ /* 0x000fe4000f8e003f */
[----:B------:R-:W-:Y:S02]  /*0c90*/  UIADD3.X UR15, URZ, URZ, URZ, UP0, !UPT ;  /* 0x0000003f3f0f7290 */ /* 0x000fe400087fe43f */
[----:B------:R-:W-:Y:S01]  /*0ca0*/  UIADD3 URZ, UP0, UR5, UR6, URZ ;  /* 0x00000006053f7290 */ /* 0x000fe2000ff1e03f */
[----:B------:R-:W-:-:S03]  /*0cb0*/  UMOV UR14, UR7 ;  /* 0x00000007000e7c82 */ /* 0x000fc60008000000 */
[----:B------:R-:W-:-:S12]  /*0cc0*/  UIMAD.WIDE.U32.X UR4, UR13, UR17, UR14, UP0 ;  /* 0x000000110d0472a5 */ /* 0x000fd800080e040e */
.L_x_9:
[----:B------:R-:W-:Y:S01]  /*0cd0*/  USHF.R.U64 UR43, UR4, UR18, UR5 ;  /* 0x00000012042b7299 */ /* 0x000fe20008001205 */
[----:B------:R-:W-:Y:S01]  /*0ce0*/  R2UR UR7, R6 ;  /* 0x00000000060772ca */ /* 0x000fe200000e0000 */
[----:B------:R-:W-:Y:S02]  /*0cf0*/  USHF.R.U32.HI UR4, URZ, UR18, UR5 ;  /* 0x000000123f047299 */ /* 0x000fe40008011605 */
[----:B------:R-:W-:Y:S01]  /*0d00*/  UIADD3 UR5, UP0, URZ, -UR43, URZ ;  /* 0x8000002b3f057290 */ /* 0x000fe2000ff1e03f */
[----:B------:R-:W-:Y:S01]  /*0d10*/  ULDC.64 UR14, c[0x0][0x620] ;  /* 0x00018800000e7ab9 */ /* 0x000fe20000000a00 */
[----:B------:R-:W-:Y:S02]  /*0d20*/  UMOV UR6, UR19 ;  /* 0x0000001300067c82 */ /* 0x000fe40008000000 */
[----:B------:R-:W-:Y:S01]  /*0d30*/  UIADD3.X UR4, URZ, ~UR4, URZ, UP0, !UPT ;  /* 0x800000043f047290 */ /* 0x000fe200087fe43f */
[----:B------:R-:W-:Y:S01]  /*0d40*/  ULDC UR9, c[0x0][0x618] ;  /* 0x0001860000097ab9 */ /* 0x000fe20000000800 */
[----:B------:R-:W-:-:S02]  /*0d50*/  UIMAD UR12, UR11, UR12, UR10 ;  /* 0x0000000c0b0c72a4 */ /* 0x000fc4000f8e020a */
[----:B------:R-:W-:Y:S02]  /*0d60*/  UIMAD UR4, UR4, UR14, URZ ;  /* 0x0000000e040472a4 */ /* 0x000fe4000f8e023f */
[----:B------:R-:W-:Y:S02]  /*0d70*/  UIMAD.WIDE.U32 UR6, UR5, UR14, UR6 ;  /* 0x0000000e050672a5 */ /* 0x000fe4000f8e0006 */
[----:B------:R-:W-:Y:S01]  /*0d80*/  UIMAD UR4, UR5, UR15, UR4 ;  /* 0x0000000f050472a4 */ /* 0x000fe2000f8e0204 */
[----:B------:R-:W-:Y:S01]  /*0d90*/  ULDC UR10, c[0x0][0x608] ;  /* 0x00018200000a7ab9 */ /* 0x000fe20000000800 */
[----:B------:R-:W-:Y:S02]  /*0da0*/  ULDC UR18, c[0x0][0x658] ;  /* 0x0001960000127ab9 */ /* 0x000fe40000000800 */
[----:B------:R-:W-:Y:S01]  /*0db0*/  UIADD3 UR7, UR7, UR4, URZ ;  /* 0x0000000407077290 */ /* 0x000fe2000fffe03f */
[----:B------:R-:W-:Y:S02]  /*0dc0*/  UMOV UR11, 0xffffffff ;  /* 0xffffffff000b7882 */ /* 0x000fe40000000000 */
[----:B------:R-:W-:Y:S01]  /*0dd0*/  ULDC.64 UR4, c[0x0][0x640] ;  /* 0x0001900000047ab9 */ /* 0x000fe20000000a00 */
[----:B------:R-:W-:Y:S01]  /*0de0*/  USHF.R.U64 UR16, UR6, UR9, UR7 ;  /* 0x0000000906107299 */ /* 0x000fe20008001207 */
[----:B------:R-:W-:Y:S01]  /*0df0*/  ISETP.NE.U32.AND P0, PT, RZ, UR4, PT ;  /* 0x00000004ff007c0c */ /* 0x000fe2000bf05070 */
[----:B------:R-:W-:-:S02]  /*0e00*/  USHF.R.U32.HI UR7, URZ, UR9, UR7 ;  /* 0x000000093f077299 */ /* 0x000fc40008011607 */
[----:B------:R-:W-:Y:S01]  /*0e10*/  USHF.L.U32 UR6, UR11, UR18, URZ ;  /* 0x000000120b067299 */ /* 0x000fe2000800063f */
[----:B------:R-:W-:Y:S01]  /*0e20*/  ISETP.NE.AND.EX P0, PT, RZ, UR5, PT, P0 ;  /* 0x00000005ff007c0c */ /* 0x000fe2000bf05300 */
[----:B------:R-:W-:Y:S02]  /*0e30*/  USHF.R.U64 UR22, UR16, UR10, UR7 ;  /* 0x0000000a10167299 */ /* 0x000fe40008001207 */
[----:B------:R-:W-:Y:S02]  /*0e40*/  USHF.R.U32.HI UR7, URZ, UR10, UR7 ;  /* 0x0000000a3f077299 */ /* 0x000fe40008011607 */
[----:B------:R-:W-:Y:S02]  /*0e50*/  UISETP.NE.AND UP1, UPT, UR45, URZ, UPT ;  /* 0x0000003f2d00728c */ /* 0x000fe4000bf25270 */
[----:B------:R-:W-:Y:S01]  /*0e60*/  USHF.R.U64 UR23, UR22, UR18, UR7 ;  /* 0x0000001216177299 */ /* 0x000fe20008001207 */
[----:B------:R-:W-:Y:S01]  /*0e70*/  ULDC UR17, c[0x0][0x600] ;  /* 0x0001800000117ab9 */ /* 0x000fe20000000800 */
[----:B------:R-:W-:-:S02]  /*0e80*/  ULOP3.LUT UR13, URZ, UR6, URZ, 0x33, !UPT ;  /* 0x000000063f0d7292 */ /* 0x000fc4000f8e333f */
[----:B------:R-:W-:Y:S02]  /*0e90*/  UIADD3 UR15, UR17, -0x1, URZ ;  /* 0xffffffff110f7890 */ /* 0x000fe4000fffe03f */
[----:B------:R-:W-:Y:S02]  /*0ea0*/  USEL UR12, UR8, UR12, !UP1 ;  /* 0x0000000c080c7287 */ /* 0x000fe4000c800000 */
[----:B------:R-:W-:Y:S01]  /*0eb0*/  USHF.R.U32.HI UR7, URZ, UR18, UR7 ;  /* 0x000000123f077299 */ /* 0x000fe20008011607 */
[----:B------:R-:W-:Y:S01]  /*0ec0*/  ULDC UR19, c[0x0][0x648] ;  /* 0x0001920000137ab9 */ /* 0x000fe20000000800 */
[----:B------:R-:W-:Y:S01]  /*0ed0*/  ULDC UR20, c[0x0][0x638] ;  /* 0x00018e0000147ab9 */ /* 0x000fe20000000800 */
[----:B------:R-:W-:Y:S01]  /*0ee0*/  UMOV UR21, 0x1 ;  /* 0x0000000100157882 */ /* 0x000fe20000000000 */
[----:B------:R-:W-:Y:S01]  /*0ef0*/  UMOV UR6, UR23 ;  /* 0x0000001700067c82 */ /* 0x000fe20008000000 */
[----:B------:R-:W-:Y:S07]  /*0f00*/  @!P0 BRA `(.L_x_10) ;  /* 0x0000000000308947 */ /* 0x000fee0003800000 */
[----:B------:R-:W-:Y:S02]  /*0f10*/  ULDC UR10, c[0x0][0x64c] ;  /* 0x00019300000a7ab9 */ /* 0x000fe40000000800 */
        /* <DEDUP_REMOVED lines=8> */
[----:B------:R-:W-:-:S07]  /*0fa0*/  UIMAD.WIDE.U32.X UR4, UR14, UR5, UR10, UP0 ;  /* 0x000000050e0472a5 */ /* 0x000fce00080e040a */
[----:B------:R-:W-:Y:S01]  /*0fb0*/  UMOV UR6, UR4 ;  /* 0x0000000400067c82 */ /* 0x000fe20008000000 */
[----:B------:R-:W-:-:S05]  /*0fc0*/  UMOV UR7, UR5 ;  /* 0x0000000500077c82 */ /* 0x000fca0008000000 */
.L_x_10:
[----:B------:R-:W-:Y:S01]  /*0fd0*/  USHF.R.U64 UR5, UR6, UR19, UR7 ;  /* 0x0000001306057299 */ /* 0x000fe20008001207 */
[----:B------:R-:W-:Y:S01]  /*0fe0*/  IMAD.MOV.U32 R0, RZ, RZ, 0x1 ;  /* 0x00000001ff007424 */ /* 0x000fe200078e00ff */
[----:B------:R-:W-:Y:S02]  /*0ff0*/  USHF.L.U32 UR4, UR21, UR18, URZ ;  /* 0x0000001215047299 */ /* 0x000fe4000800063f */
[----:B------:R-:W-:Y:S02]  /*1000*/  ULOP3.LUT UR13, UR22, UR13, URZ, 0xc0, !UPT ;  /* 0x0000000d160d7292 */ /* 0x000fe4000f8ec03f */
[----:B------:R-:W-:Y:S02]  /*1010*/  UIADD3 UR6, -UR5, URZ, URZ ;  /* 0x0000003f05067290 */ /* 0x000fe4000fffe13f */
[----:B------:R-:W-:Y:S02]  /*1020*/  UIMAD UR13, UR4, UR5, UR13 ;  /* 0x00000005040d72a4 */ /* 0x000fe4000f8e020d */
[----:B------:R-:W-:-:S02]  /*1030*/  ULOP3.LUT UR15, UR16, UR15, URZ, 0xc0, !UPT ;  /* 0x0000000f100f7292 */ /* 0x000fc4000f8ec03f */
[----:B------:R-:W-:Y:S01]  /*1040*/  UIMAD UR4, UR6, UR20, UR23 ;  /* 0x00000014060472a4 */ /* 0x000fe2000f8e0217 */
[----:B------:R-:W-:Y:S01]  /*1050*/  ULDC UR5, c[0x0][0x610] ;  /* 0x0001840000057ab9 */ /* 0x000fe20000000800 */
[----:B------:R-:W-:Y:S02]  /*1060*/  UISETP.NE.AND UP0, UPT, UR45, URZ, UPT ;  /* 0x0000003f2d00728c */ /* 0x000fe4000bf05270 */
[----:B------:R-:W-:Y:S02]  /*1070*/  UIMAD UR12, UR13, UR5, UR12 ;  /* 0x000000050d0c72a4 */ /* 0x000fe4000f8e020c */
[----:B------:R-:W-:-:S04]  /*1080*/  UIMAD UR4, UR4, UR17, UR15 ;  /* 0x00000011040472a4 */ /* 0x000fc8000f8e020f */
[----:B------:R-:W-:Y:S02]  /*1090*/  USEL UR42, UR4, UR12, !UP0 ;  /* 0x0000000c042a7287 */ /* 0x000fe4000c000000 */
[----:B------:R-:W-:-:S12]  /*10a0*/  USEL UR41, UR12, UR4, !UP0 ;  /* 0x000000040c297287 */ /* 0x000fd8000c000000 */
.L_x_8:
[----:B------:R-:W-:-:S08]  /*10b0*/  NOP ;  /* 0x0000000000007918 */ /* 0x000fd00000000000 */
[----:B------:R-:W1:Y:S02]  /*10c0*/  USETMAXREG.TRY_ALLOC.CTAPOOL UP0, 0xf0 ;  /* 0x000000f0000079c8 */ /* 0x000e640008000600 */
[----:B-1----:R-:W-:-:S13]  /*10d0*/  PLOP3.LUT P0, PT, PT, PT, UP0, 0x80, 0x0 ;  /* 0x000000000000781c */ /* 0x002fda0003f0f008 */
[----:B------:R-:W-:Y:S05]  /*10e0*/  @!P0 BRA `(.L_x_8) ;  /* 0xfffffffc00f08947 */ /* 0x000fea000383ffff */
[----:B------:R-:W-:Y:S01]  /*10f0*/  ULDC.64 UR4, c[0x0][0x598] ;  /* 0x0001660000047ab9 */ /* 0x000fe20000000a00 */
[----:B------:R-:W-:Y:S01]  /*1100*/  ULDC.64 UR36, c[0x0][0x208] ;  /* 0x0000820000247ab9 */ /* 0x000fe20000000a00 */
[----:B------:R-:W-:-:S04]  /*1110*/  ISETP.NE.U32.AND P0, PT, RZ, UR4, PT ;  /* 0x00000004ff007c0c */ /* 0x000fc8000bf05070 */
[----:B------:R-:W-:-:S13]  /*1120*/  ISETP.NE.AND.EX P0, PT, RZ, UR5, PT, P0 ;  /* 0x00000005ff007c0c */ /* 0x000fda000bf05300 */
[----:B------:R-:W-:Y:S05]  /*1130*/  @!P0 BRA `(.L_x_11) ;  /* 0x00000000001c8947 */ /* 0x000fea0003800000 */
[----:B------:R-:W1:Y:S02]  /*1140*/  LDC.64 R2, c[0x0][0x598] ;  /* 0x00016600ff027b82 */ /* 0x000e640000000a00 */
[----:B-1----:R-:W2:Y:S02]  /*1150*/  LDG.E.64 R2, desc[UR36][R2.64] ;  /* 0x0000002402027981 */ /* 0x002ea4000c1e1b00 */
[----:B--2---:R-:W-:-:S04]  /*1160*/  ISETP.NE.U32.AND P0, PT, R2, RZ, PT ;  /* 0x000000ff0200720c */ /* 0x004fc80003f05070 */
[----:B------:R-:W-:-:S13]  /*1170*/  ISETP.NE.AND.EX P0, PT, R3, RZ, PT, P0 ;  /* 0x000000ff0300720c */ /* 0x000fda0003f05300 */
[----:B------:R-:W-:Y:S05]  /*1180*/  @!P0 BRA `(.L_x_11) ;  /* 0x0000000000088947 */ /* 0x000fea0003800000 */
[----:B------:R1:W5:Y:S01]  /*1190*/  LD.E R2, desc[UR36][R2.64] ;  /* 0x0000002402027980 */ /* 0x000362000c101900 */
[----:B------:R-:W-:Y:S05]  /*11a0*/  BRA `(.L_x_12) ;  /* 0x0000000000247947 */ /* 0x000fea0003800000 */
.L_x_11:
[----:B------:R-:W-:Y:S02]  /*11b0*/  ULDC.64 UR4, c[0x0][0x588] ;  /* 0x0001620000047ab9 */ /* 0x000fe40000000a00 */
[----:B------:R-:W-:-:S04]  /*11c0*/  ISETP.NE.U32.AND P0, PT, RZ, UR4, PT ;  /* 0x00000004ff007c0c */ /* 0x000fc8000bf05070 */
[----:B------:R-:W-:-:S13]  /*11d0*/  ISETP.NE.AND.EX P0, PT, RZ, UR5, PT, P0 ;  /* 0x00000005ff007c0c */ /* 0x000fda000bf05300 */
[----:B------:R-:W-:Y:S05]  /*11e0*/  @!P0 BRA `(.L_x_13) ;  /* 0x00000000000c8947 */ /* 0x000fea0003800000 */
[----:B------:R-:W1:Y:S02]  /*11f0*/  LDC.64 R2, c[0x0][0x588] ;  /* 0x00016200ff027b82 */ /* 0x000e640000000a00 */
[----:B-1----:R2:W5:Y:S01]  /*1200*/  LDG.E R2, desc[UR36][R2.64] ;  /* 0x0000002402027981 */ /* 0x002562000c1e1900 */
[----:B------:R-:W-:Y:S05]  /*1210*/  BRA `(.L_x_12) ;  /* 0x0000000000087947 */ /* 0x000fea0003800000 */
.L_x_13:
[----:B------:R-:W-:Y:S02]  /*1220*/  ULDC UR4, c[0x0][0x580] ;  /* 0x0001600000047ab9 */ /* 0x000fe40000000800 */
[----:B------:R-:W-:-:S07]  /*1230*/  IMAD.U32 R2, RZ, RZ, UR4 ;  /* 0x00000004ff027e24 */ /* 0x000fce000f8e00ff */
.L_x_12:
[----:B------:R-:W-:Y:S02]  /*1240*/  ULDC.64 UR4, c[0x0][0x5a0] ;  /* 0x0001680000047ab9 */ /* 0x000fe40000000a00 */
[----:B------:R-:W-:-:S04]  /*1250*/  ISETP.NE.U32.AND P0, PT, RZ, UR4, PT ;  /* 0x00000004ff007c0c */ /* 0x000fc8000bf05070 */
[----:B------:R-:W-:-:S13]  /*1260*/  ISETP.NE.AND.EX P0, PT, RZ, UR5, PT, P0 ;  /* 0x00000005ff007c0c */ /* 0x000fda000bf05300 */
[----:B------:R-:W-:Y:S05]  /*1270*/  @!P0 BRA `(.L_x_14) ;  /* 0x00000000001c8947 */ /* 0x000fea0003800000 */
[----:B------:R-:W3:Y:S02]  /*1280*/  LDC.64 R4, c[0x0][0x5a0] ;  /* 0x00016800ff047b82 */ /* 0x000ee40000000a00 */
[----:B---3--:R-:W3:Y:S02]  /*1290*/  LDG.E.64 R4, desc[UR36][R4.64] ;  /* 0x0000002404047981 */ /* 0x008ee4000c1e1b00 */
[----:B---3--:R-:W-:-:S04]  /*12a0*/  ISETP.NE.U32.AND P0, PT, R4, RZ, PT ;  /* 0x000000ff0400720c */ /* 0x008fc80003f05070 */
[----:B------:R-:W-:-:S13]  /*12b0*/  ISETP.NE.AND.EX P0, PT, R5, RZ, PT, P0 ;  /* 0x000000ff0500720c */ /* 0x000fda0003f05300 */
[----:B------:R-:W-:Y:S05]  /*12c0*/  @!P0 BRA `(.L_x_14) ;  /* 0x0000000000088947 */ /* 0x000fea0003800000 */
[----:B------:R3:W5:Y:S01]  /*12d0*/  LD.E R16, desc[UR36][R4.64] ;  /* 0x0000002404107980 */ /* 0x000762000c101900 */
[----:B------:R-:W-:Y:S05]  /*12e0*/  BRA `(.L_x_15) ;  /* 0x0000000000247947 */ /* 0x000fea0003800000 */
.L_x_14:
[----:B------:R-:W-:Y:S02]  /*12f0*/  ULDC.64 UR4, c[0x0][0x590] ;  /* 0x0001640000047ab9 */ /* 0x000fe40000000a00 */
[----:B------:R-:W-:-:S04]  /*1300*/  ISETP.NE.U32.AND P0, PT, RZ, UR4, PT ;  /* 0x00000004ff007c0c */ /* 0x000fc8000bf05070 */
[----:B------:R-:W-:-:S13]  /*1310*/  ISETP.NE.AND.EX P0, PT, RZ, UR5, PT, P0 ;  /* 0x00000005ff007c0c */ /* 0x000fda000bf05300 */
[----:B------:R-:W-:Y:S05]  /*1320*/  @!P0 BRA `(.L_x_16) ;  /* 0x00000000000c8947 */ /* 0x000fea0003800000 */
[----:B------:R-:W3:Y:S02]  /*1330*/  LDC.64 R4, c[0x0][0x590] ;  /* 0x00016400ff047b82 */ /* 0x000ee40000000a00 */
[----:B---3--:R4:W5:Y:S01]  /*1340*/  LDG.E R16, desc[UR36][R4.64] ;  /* 0x0000002404107981 */ /* 0x008962000c1e1900 */
[----:B------:R-:W-:Y:S05]  /*1350*/  BRA `(.L_x_15) ;  /* 0x0000000000087947 */ /* 0x000fea0003800000 */
.L_x_16:
[----:B------:R-:W-:Y:S02]  /*1360*/  ULDC UR4, c[0x0][0x584] ;  /* 0x0001610000047ab9 */ /* 0x000fe40000000800 */
[----:B------:R-:W-:-:S07]  /*1370*/  MOV R16, UR4 ;  /* 0x0000000400107c02 */ /* 0x000fce0008000f00 */
.L_x_15:
[----:B------:R-:W-:-:S13]  /*1380*/  LOP3.LUT P0, RZ, R0, 0xff, RZ, 0xc0, !PT ;  /* 0x000000ff00ff7812 */ /* 0x000fda000780c0ff */
[----:B------:R-:W-:Y:S05]  /*1390*/  @!P0 EXIT ;  /* 0x000000000000894d */ /* 0x000fea0003800000 */
[----:B------:R-:W-:Y:S01]  /*13a0*/  ULDC UR4, c[0x0][0x28c] ;  /* 0x0000a30000047ab9 */ /* 0x000fe20000000800 */
[----:B------:R-:W-:Y:S01]  /*13b0*/  UMOV UR38, URZ ;  /* 0x0000003f00267c82 */ /* 0x000fe20008000000 */
[----:B------:R-:W-:Y:S01]  /*13c0*/  UIADD3 UR4, UR4, 0x1f, URZ ;  /* 0x0000001f04047890 */ /* 0x000fe2000fffe03f */
[----:B------:R-:W-:-:S03]  /*13d0*/  UMOV UR39, URZ ;  /* 0x0000003f00277c82 */ /* 0x000fc60008000000 */
[----:B------:R-:W-:-:S04]  /*13e0*/  USHF.R.S32.HI UR5, URZ, 0x1f, UR4 ;  /* 0x0000001f3f057899 */ /* 0x000fc80008011404 */
[----:B------:R-:W-:-:S04]  /*13f0*/  ULEA.HI UR5, UR5, UR4, URZ, 0x5 ;  /* 0x0000000405057291 */ /* 0x000fc8000f8f283f */
[----:B------:R-:W-:-:S12]  /*1400*/  USHF.R.S32.HI UR44, URZ, 0x5, UR5 ;  /* 0x000000053f2c7899 */ /* 0x000fd80008011405 */
.L_x_546:
[----:B------:R-:W0:Y:S01]  /*1410*/  S2R R0, SR_TID.X ;  /* 0x0000000000007919 */ /* 0x000e220000002100 */
[----:B-1----:R-:W1:Y:S01]  /*1420*/  S2UR UR7, SR_CgaCtaId ;  /* 0x00000000000779c3 */ /* 0x002e620000008800 */
[----:B------:R-:W-:Y:S02]  /*1430*/  UMOV UR6, 0x400 ;  /* 0x0000040000067882 */ /* 0x000fe40000000000 */
[----:B-1----:R-:W-:Y:S01]  /*1440*/  ULEA UR6, UR7, UR6, 0x18 ;  /* 0x0000000607067291 */ /* 0x002fe2000f8ec03f */
[----:B0-----:R-:W-:-:S04]  /*1450*/  LOP3.LUT R0, R0, 0x80, RZ, 0xc0, !PT ;  /* 0x0000008000007812 */ /* 0x001fc800078ec0ff */
[----:B------:R-:W-:-:S06]  /*1460*/  SHF.R.U32.HI R0, RZ, 0x7, R0 ;  /* 0x00000007ff007819 */ /* 0x000fcc0000011600 */
[----:B------:R-:W0:Y:S02]  /*1470*/  SHFL.IDX PT, R0, R0, RZ, 0x1f ;  /* 0x00001fff00007589 */ /* 0x000e2400000e0000 */
[----:B0-----:R-:W-:-:S13]  /*1480*/  R2UR UR4, R0 ;  /* 0x00000000000472ca */ /* 0x001fda00000e0000 */
[----:B------:R-:W-:-:S04]  /*1490*/  ULEA.HI UR5, UR4, UR4, URZ, 0x1 ;  /* 0x0000000404057291 */ /* 0x000fc8000f8f083f */
[----:B------:R-:W-:-:S04]  /*14a0*/  ULOP3.LUT UR5, UR5, 0xffffe, URZ, 0xc0, !UPT ;  /* 0x000ffffe05057892 */ /* 0x000fc8000f8ec03f */
[----:B------:R-:W-:-:S03]  /*14b0*/  UIADD3 UR5, UR4, -UR5, URZ ;  /* 0x8000000504057290 */ /* 0x000fc6000fffe03f */
[----:B------:R-:W-:Y:S01]  /*14c0*/  ULDC UR4, c[0x0][0x28c] ;  /* 0x0000a30000047ab9 */ /* 0x000fe20000000800 */
[----:B------:R-:W-:Y:S01]  /*14d0*/  ULEA UR5, UR5, UR6, 0xc ;  /* 0x0000000605057291 */ /* 0x000fe2000f8e603f */
[----:B------:R-:W-:-:S03]  /*14e0*/  ISETP.LT.AND P0, PT, RZ, UR4, PT ;  /* 0x00000004ff007c0c */ /* 0x000fc6000bf01270 */
[----:B------:R-:W-:-:S04]  /*14f0*/  UIADD3 UR5, UR5, 0x180, URZ ;  /* 0x0000018005057890 */ /* 0x000fc8000fffe03f */
[----:B------:R-:W-:-:S04]  /*1500*/  USHF.R.U32.HI UR5, URZ, 0x4, UR5 ;  /* 0x000000043f057899 */ /* 0x000fc80008011605 */
[----:B------:R-:W-:Y:S02]  /*1510*/  ULOP3.LUT UR46, UR5, 0x3fff, URZ, 0xc0, !UPT ;  /* 0x00003fff052e7892 */ /* 0x000fe4000f8ec03f */
[----:B---3--:R-:W-:Y:S10]  /*1520*/  @P0 BRA `(.L_x_17) ;  /* 0x0000000000400947 */ /* 0x008ff40003800000 */
[----:B------:R-:W-:Y:S01]  /*1530*/  MOV R0, 0x0 ;  /* 0x0000000000007802 */ /* 0x000fe20000000f00 */
[----:B------:R-:W-:Y:S01]  /*1540*/  ULDC.64 UR4, c[0x4][0x68] ;  /* 0x01001a0000047ab9 */ /* 0x000fe20000000a00 */
[----:B------:R-:W-:Y:S01]  /*1550*/  ULDC.64 UR6, c[0x4][0x8] ;  /* 0x0100020000067ab9 */ /* 0x000fe20000000a00 */
[----:B---34-:R-:W-:Y:S01]  /*1560*/  IMAD.U32 R4, RZ, RZ, UR4 ;  /* 0x00000004ff047e24 */ /* 0x018fe2000f8e00ff */
[----:B------:R0:W1:Y:S01]  /*1570*/  LDC.64 R14, c[0x4][R0] ;  /* 0x01000000000e7b82 */ /* 0x0000620000000a00 */
[----:B------:R-:W-:Y:S01]  /*1580*/  IMAD.U32 R5, RZ, RZ, UR5 ;  /* 0x00000005ff057e24 */ /* 0x000fe2000f8e00ff */
[----:B------:R-:W-:Y:S01]  /*1590*/  ULDC.64 UR4, c[0x4][0x70] ;  /* 0x01001c0000047ab9 */ /* 0x000fe20000000a00 */
[----:B------:R-:W-:Y:S01]  /*15a0*/  IMAD.U32 R10, RZ, RZ, UR6 ;  /* 0x00000006ff0a7e24 */ /* 0x000fe2000f8e00ff */
[----:B------:R-:W-:Y:S01]  /*15b0*/  MOV R8, 0x1e1 ;  /* 0x000001e100087802 */ /* 0x000fe20000000f00 */
[----:B------:R-:W-:Y:S02]  /*15c0*/  IMAD.U32 R6, RZ, RZ, UR4 ;  /* 0x00000004ff067e24 */ /* 0x000fe4000f8e00ff */
[----:B------:R-:W-:-:S02]  /*15d0*/  IMAD.U32 R7, RZ, RZ, UR5 ;  /* 0x00000005ff077e24 */ /* 0x000fc4000f8e00ff */
[----:B------:R-:W-:Y:S02]  /*15e0*/  IMAD.U32 R11, RZ, RZ, UR7 ;  /* 0x00000007ff0b7e24 */ /* 0x000fe4000f8e00ff */
[----:B------:R-:W-:Y:S02]  /*15f0*/  IMAD.MOV.U32 R12, RZ, RZ, 0x1 ;  /* 0x00000001ff0c7424 */ /* 0x000fe400078e00ff */
[----:B0-----:R-:W-:-:S07]  /*1600*/  IMAD.MOV.U32 R13, RZ, RZ, RZ ;  /* 0x000000ffff0d7224 */ /* 0x001fce00078e00ff */
[----:B------:R-:W-:-:S07]  /*1610*/  LEPC R20, `(.L_x_17) ;  /* 0x000000001014794e */ /* 0x000fce0000000000 */
[----:B-12--5:R-:W-:Y:S05]  /*1620*/  CALL.ABS.NOINC R14 ;  /* 0x000000000e007343 */ /* 0x026fea0003c00000 */
.L_x_17:
[----:B------:R-:W-:-:S06]  /*1630*/  ULOP3.LUT UR4, UR40, 0x1, URZ, 0xfc, !UPT ;  /* 0x0000000128047892 */ /* 0x000fcc000f8efc3f */
[----:B------:R-:W-:-:S05]  /*1640*/  IMAD.U32 R0, RZ, RZ, UR4 ;  /* 0x00000004ff007e24 */ /* 0x000fca000f8e00ff */
[----:B------:R-:W-:-:S13]  /*1650*/  ISETP.NE.AND P0, PT, R0, 0x3, PT ;  /* 0x000000030000780c */ /* 0x000fda0003f05270 */
[----:B------:R-:W-:Y:S05]  /*1660*/  @!P0 BRA `(.L_x_18) ;  /* 0x0000000000048947 */ /* 0x000fea0003800000 */
[----:B------:R-:W-:Y:S01]  /*1670*/  BPT.TRAP 0x1 ;  /* 0x000000040000795c */ /* 0x000fe20000300000 */
.L_x_18:
[----:B------:R-:W0:Y:S01]  /*1680*/  S2UR UR5, SR_CgaCtaId ;  /* 0x00000000000579c3 */ /* 0x000e220000008800 */
[----:B------:R-:W-:Y:S01]  /*1690*/  UMOV UR4, 0x400 ;  /* 0x0000040000047882 */ /* 0x000fe20000000000 */
[----:B---34-:R-:W-:Y:S02]  /*16a0*/  IMAD.U32 R5, RZ, RZ, UR39 ;  /* 0x00000027ff057e24 */ /* 0x018fe4000f8e00ff */
[----:B--2---:R-:W-:-:S05]  /*16b0*/  IMAD.U32 R3, RZ, RZ, UR38 ;  /* 0x00000026ff037e24 */ /* 0x004fca000f8e00ff */
[----:B------:R-:W-:Y:S01]  /*16c0*/  SHF.L.U32 R3, R3, 0x1f, RZ ;  /* 0x0000001f03037819 */ /* 0x000fe200000006ff */
[----:B0-----:R-:W-:-:S06]  /*16d0*/  ULEA UR4, UR5, UR4, 0x18 ;  /* 0x0000000405047291 */ /* 0x001fcc000f8ec03f */
[----:B------:R-:W-:-:S05]  /*16e0*/  IMAD.U32 R0, RZ, RZ, UR4 ;  /* 0x00000004ff007e24 */ /* 0x000fca000f8e00ff */
[----:B------:R-:W-:-:S04]  /*16f0*/  LEA R4, R5, R0, 0x3 ;  /* 0x0000000005047211 */ /* 0x000fc800078e18ff */
[----:B------:R0:W1:Y:S01]  /*1700*/  SYNCS.PHASECHK.TRANS64.TRYWAIT P1, [R4+URZ], R3 ;  /* 0x00000003040075a7 */ /* 0x000062000802017f */
[----:B------:R-:W-:Y:S05]  /*1710*/  @!P0 BRA `(.L_x_19) ;  /* 0x0000000000048947 */ /* 0x000fea0003800000 */
[----:B------:R-:W-:Y:S01]  /*1720*/  BPT.TRAP 0x1 ;  /* 0x000000040000795c */ /* 0x000fe20000300000 */
.L_x_19:
[----:B-1----:R-:W-:Y:S05]  /*1730*/  @P1 BRA `(.L_x_20) ;  /* 0x0000000000081947 */ /* 0x002fea0003800000 */
[----:B------:R-:W1:Y:S02]  /*1740*/  SYNCS.PHASECHK.TRANS64.TRYWAIT P1, [R4+URZ], R3 ;  /* 0x00000003040075a7 */ /* 0x000e64000802017f */
[----:B-1----:R-:W-:Y:S05]  /*1750*/  @!P1 BRA `(.L_x_21) ;  /* 0x0000016000e49947 */ /* 0x002fea0003800000 */
.L_x_20:
[----:B------:R-:W-:-:S04]  /*1760*/  UISETP.LT.AND UP0, UPT, UR44, 0x1, UPT ;  /* 0x000000012c00788c */ /* 0x000fc8000bf01270 */
[----:B------:R-:W-:-:S06]  /*1770*/  USEL UR4, UR44, 0x1, UP0 ;  /* 0x000000012c047887 */ /* 0x000fcc0008000000 */
[----:B01----:R-:W-:Y:S01]  /*1780*/  IMAD.U32 R4, RZ, RZ, UR4 ;  /* 0x00000004ff047e24 */ /* 0x003fe2000f8e00ff */
[----:B------:R-:W-:Y:S05]  /*1790*/  WARPSYNC.ALL ;  /* 0x0000000000007948 */ /* 0x000fea0003800000 */
[----:B------:R-:W-:-:S04]  /*17a0*/  IADD3 R4, -R4, UR44, RZ ;  /* 0x0000002c04047c10 */ /* 0x000fc8000fffe1ff */
[----:B------:R-:W-:Y:S02]  /*17b0*/  ISETP.GE.AND P1, PT, R4, 0x1, PT ;  /* 0x000000010400780c */ /* 0x000fe40003f26270 */
[----:B------:R-:W-:Y:S01]  /*17c0*/  R2UR UR4, R0 ;  /* 0x00000000000472ca */ /* 0x000fe200000e0000 */
[----:B------:R-:W-:Y:S01]  /*17d0*/  ULOP3.LUT UR8, UR46, 0x10000, URZ, 0xfc, !UPT ;  /* 0x000100002e087892 */ /* 0x000fe2000f8efc3f */
[----:B------:R-:W-:Y:S01]  /*17e0*/  WARPGROUP.ARRIVE ;  /* 0x00000000000079c5 */ /* 0x000fe20000000000 */
[----:B------:R-:W-:Y:S01]  /*17f0*/  UMOV UR5, 0x80000020 ;  /* 0x8000002000057882 */ /* 0x000fe20000000000 */
[----:B------:R-:W-:Y:S01]  /*1800*/  UMOV UR7, 0x80000020 ;  /* 0x8000002000077882 */ /* 0x000fe20000000000 */
[----:B------:R-:W-:-:S08]  /*1810*/  ULEA UR10, UR39, UR8, 0xa ;  /* 0x00000008270a7291 */ /* 0x000fd0000f8e503f */
[----:B------:R-:W-:-:S04]  /*1820*/  UIADD3 UR4, UR4, 0x1c180, URZ ;  /* 0x0001c18004047890 */ /* 0x000fc8000fffe03f */
[----:B------:R-:W-:-:S04]  /*1830*/  USHF.R.U32.HI UR4, URZ, 0x4, UR4 ;  /* 0x000000043f047899 */ /* 0x000fc80008011604 */
[----:B------:R-:W-:-:S04]  /*1840*/  ULOP3.LUT UR4, UR4, 0x3fff, URZ, 0xc0, !UPT ;  /* 0x00003fff04047892 */ /* 0x000fc8000f8ec03f */
[----:B------:R-:W-:-:S03]  /*1850*/  ULOP3.LUT UR9, UR4, 0x10000, URZ, 0xfc, !UPT ;  /* 0x0001000004097892 */ /* 0x000fc6000f8efc3f */
[----:B------:R-:W-:Y:S01]  /*1860*/  UMOV UR4, UR10 ;  /* 0x0000000a00047c82 */ /* 0x000fe20008000000 */
[----:B------:R-:W-:-:S07]  /*1870*/  ULEA UR11, UR39, UR9, 0xa ;  /* 0x00000009270b7291 */ /* 0x000fce000f8e503f */
[----:B------:R-:W-:Y:S02]  /*1880*/  UMOV UR6, UR11 ;  /* 0x0000000b00067c82 */ /* 0x000fe40008000000 */
[----:B------:R-:W-:Y:S01]  /*1890*/  HGMMA.64x256x16.F32 R24, gdesc[UR4], RZ, !UPT, gsb0 ;  /* 0x03e00000041879f0 */ /* 0x000fe2000c0008ff */
[----:B------:R-:W-:Y:S01]  /*18a0*/  UIADD3 UR4, UR10, 0x200, URZ ;  /* 0x000002000a047890 */ /* 0x000fe2000fffe03f */
[----:B------:R-:W-:Y:S01]  /*18b0*/  UMOV UR5, 0x80000020 ;  /* 0x8000002000057882 */ /* 0x000fe20000000000 */
[----:B------:R-:W-:Y:S02]  /*18c0*/  WARPGROUP.DEPBAR.LE gsb0, 0x0 ;  /* 0x00008000000079c5 */ /* 0x000fe40000010000 */
[----:B------:R-:W-:Y:S01]  /*18d0*/  STL.64 [R1], R24 ;  /* 0x0000001801007387 */ /* 0x000fe20000100a00 */
[----:B------:R-:W-:Y:S01]  /*18e0*/  IMAD.MOV.U32 R235, RZ, RZ, R51 ;  /* 0x000000ffffeb7224 */ /* 0x000fe200078e0033 */
[----:B------:R-:W-:Y:S01]  /*18f0*/  MOV R230, R56 ;  /* 0x0000003800e67202 */ /* 0x000fe20000000f00 */
[----:B------:R-:W-:Y:S01]  /*1900*/  IMAD.MOV.U32 R234, RZ, RZ, R52 ;  /* 0x000000ffffea7224 */ /* 0x000fe200078e0034 */
[----:B------:R-:W-:Y:S01]  /*1910*/  STL.64 [R1+0x8], R26 ;  /* 0x0000081a01007387 */ /* 0x000fe20000100a00 */
        /* <DEDUP_REMOVED lines=47> */
[----:B------:R-:W-:Y:S01]  /*1c10*/  MOV R8, R147 ;  /* 0x0000009300087202 */ /* 0x000fe20000000f00 */
[----:B------:R-:W-:Y:S01]  /*1c20*/  IMAD.MOV.U32 R165, RZ, RZ, R81 ;  /* 0x000000ffffa57224 */ /* 0x000fe200078e0051 */
[----:B------:R0:W-:Y:S01]  /*1c30*/  STL [R1+0x68], R50 ;  /* 0x0000683201007387 */ /* 0x0001e20000100800 */
[----:B------:R-:W-:-:S02]  /*1c40*/  IMAD.MOV.U32 R166, RZ, RZ, R82 ;  /* 0x000000ffffa67224 */ /* 0x000fc400078e0052 */
[----:B------:R-:W-:Y:S01]  /*1c50*/  IMAD.MOV.U32 R167, RZ, RZ, R83 ;  /* 0x000000ffffa77224 */ /* 0x000fe200078e0053 */
[----:B------:R-:W-:Y:S01]  /*1c60*/  STL [R1+0x2b8], R152 ;  /* 0x0002b89801007387 */ /* 0x000fe20000100800 */
[----:B------:R-:W-:Y:S02]  /*1c70*/  IMAD.MOV.U32 R169, RZ, RZ, R85 ;  /* 0x000000ffffa97224 */ /* 0x000fe400078e0055 */
[----:B------:R-:W-:Y:S02]  /*1c80*/  IMAD.MOV.U32 R170, RZ, RZ, R86 ;  /* 0x000000ffffaa7224 */ /* 0x000fe400078e0056 */
[----:B------:R-:W-:Y:S02]  /*1c90*/  IMAD.MOV.U32 R171, RZ, RZ, R87 ;  /* 0x000000ffffab7224 */ /* 0x000fe400078e0057 */
[----:B------:R-:W-:Y:S02]  /*1ca0*/  IMAD.MOV.U32 R172, RZ, RZ, R88 ;  /* 0x000000ffffac7224 */ /* 0x000fe400078e0058 */
[----:B------:R-:W-:-:S02]  /*1cb0*/  IMAD.MOV.U32 R173, RZ, RZ, R89 ;  /* 0x000000ffffad7224 */ /* 0x000fc400078e0059 */
[----:B------:R-:W-:Y:S02]  /*1cc0*/  IMAD.MOV.U32 R174, RZ, RZ, R90 ;  /* 0x000000ffffae7224 */ /* 0x000fe400078e005a */
        /* <DEDUP_REMOVED lines=52> */
[----:B0-----:R-:W-:-:S06]  /*2010*/  WARPGROUP.ARRIVE ;  /* 0x00000000000079c5 */ /* 0x001fcc0000000000 */
[----:B------:R-:W-:Y:S03]  /*2020*/  HGMMA.64x256x16.F32 R24, gdesc[UR4], RZ, !UPT, gsb0 ;  /* 0x03e00000041879f0 */ /* 0x000fe6000c0008ff */
[----:B------:R-:W-:Y:S02]  /*2030*/  WARPGROUP.DEPBAR.LE gsb0, 0x0 ;  /* 0x00008000000079c5 */ /* 0x000fe40000010000 */
[----:B------:R-:W-:Y:S04]  /*2040*/  STL.64 [R1+0x2b0], R150 ;  /* 0x0002b09601007387 */ /* 0x000fe80000100a00 */
        /* <DEDUP_REMOVED lines=20> */
[----:B------:R0:W-:Y:S04]  /*2190*/  STL.64 [R1+0x208], R108 ;  /* 0x0002086c01007387 */ /* 0x0001e80000100a00 */
[----:B0-----:R-:W2:Y:S04]  /*21a0*/  LDL.LU R108, [R1] ;  /* 0x00000000016c7983 */ /* 0x001ea80000300800 */
[----:B------:R-:W2:Y:S04]  /*21b0*/  LDL.LU R109, [R1+0x4] ;  /* 0x00000400016d7983 */ /* 0x000ea80000300800 */
        /* <DEDUP_REMOVED lines=24> */
[----:B------:R-:W2:Y:S01]  /*2340*/  LDL.LU R134, [R1+0x68] ;  /* 0x0000680001867983 */ /* 0x000ea20000300800 */
[----:B------:R-:W-:Y:S01]  /*2350*/  IMAD.MOV.U32 R135, RZ, RZ, R235 ;  /* 0x000000ffff877224 */ /* 0x000fe200078e00eb */
[----:B------:R-:W-:Y:S01]  /*2360*/  MOV R137, R233 ;  /* 0x000000e900897202 */ /* 0x000fe20000000f00 */
[----:B------:R-:W-:Y:S01]  /*2370*/  IMAD.MOV.U32 R136, RZ, RZ, R234 ;  /* 0x000000ffff887224 */ /* 0x000fe200078e00ea */
[----:B------:R-:W-:Y:S01]  /*2380*/  MOV R144, R226 ;  /* 0x000000e200907202 */ /* 0x000fe20000000f00 */
[----:B------:R-:W-:Y:S01]  /*2390*/  IMAD.MOV.U32 R138, RZ, RZ, R232 ;  /* 0x000000ffff8a7224 */ /* 0x000fe200078e00e8 */
[----:B------:R-:W-:Y:S01]  /*23a0*/  MOV R151, R219 ;  /* 0x000000db00977202 */ /* 0x000fe20000000f00 */
[----:B------:R-:W-:Y:S01]  /*23b0*/  IMAD.MOV.U32 R139, RZ, RZ, R231 ;  /* 0x000000ffff8b7224 */ /* 0x000fe200078e00e7 */
[----:B------:R-:W-:Y:S01]  /*23c0*/  UIADD3 UR4, UR10, 0x2, URZ ;  /* 0x000000020a047890 */ /* 0x000fe2000fffe03f */
[----:B------:R-:W-:Y:S01]  /*23d0*/  IMAD.MOV.U32 R140, RZ, RZ, R230 ;  /* 0x000000ffff8c7224 */ /* 0x000fe200078e00e6 */
[----:B------:R-:W-:Y:S01]  /*23e0*/  MOV R230, R9 ;  /* 0x0000000900e67202 */ /* 0x000fe20000000f00 */
[----:B------:R-:W-:Y:S01]  /*23f0*/  IMAD.MOV.U32 R141, RZ, RZ, R229 ;  /* 0x000000ffff8d7224 */ /* 0x000fe200078e00e5 */
[----:B------:R-:W-:Y:S01]  /*2400*/  UIADD3 UR6, UR11, 0x2, URZ ;  /* 0x000000020b067890 */ /* 0x000fe2000fffe03f */
[----:B------:R-:W-:Y:S01]  /*2410*/  IMAD.MOV.U32 R142, RZ, RZ, R228 ;  /* 0x000000ffff8e7224 */ /* 0x000fe200078e00e4 */
[----:B------:R-:W-:Y:S01]  /*2420*/  UMOV UR5, 0x80000020 ;  /* 0x8000002000057882 */ /* 0x000fe20000000000 */
[----:B------:R-:W-:Y:S01]  /*2430*/  IMAD.MOV.U32 R143, RZ, RZ, R227 ;  /* 0x000000ffff8f7224 */ /* 0x000fe200078e00e3 */
[----:B------:R-:W-:Y:S01]  /*2440*/  UMOV UR7, 0x80000020 ;  /* 0x8000002000077882 */ /* 0x000fe20000000000 */
[----:B------:R-:W-:-:S02]  /*2450*/  IMAD.MOV.U32 R145, RZ, RZ, R225 ;  /* 0x000000ffff917224 */ /* 0x000fc400078e00e1 */
[----:B------:R-:W-:Y:S02]  /*2460*/  IMAD.MOV.U32 R146, RZ, RZ, R224 ;  /* 0x000000ffff927224 */ /* 0x000fe400078e00e0 */
[----:B------:R-:W-:Y:S01]  /*2470*/  IMAD.MOV.U32 R147, RZ, RZ, R223 ;  /* 0x000000ffff937224 */ /* 0x000fe200078e00df */
[----:B------:R-:W-:Y:S01]  /*2480*/  MOV R223, R18 ;  /* 0x0000001200df7202 */ /* 0x000fe20000000f00 */
        /* <DEDUP_REMOVED lines=19> */
[----:B------:R-:W-:-:S06]  /*25c0*/  IMAD.MOV.U32 R235, RZ, RZ, R3 ;  /* 0x000000ffffeb7224 */ /* 0x000fcc00078e0003 */
[----:B--2---:R-:W-:-:S06]  /*25d0*/  WARPGROUP.ARRIVE ;  /* 0x00000000000079c5 */ /* 0x004fcc0000000000 */
[----:B------:R-:W-:Y:S03]  /*25e0*/  HGMMA.64x256x16.F32 R108, gdesc[UR4], R108, gsb0 ;  /* 0x03e00000046c79f0 */ /* 0x000fe6000800086c */
[----:B------:R-:W-:Y:S02]  /*25f0*/  WARPGROUP.DEPBAR.LE gsb0, 0x0 ;  /* 0x00008000000079c5 */ /* 0x000fe40000010000 */
[----:B------:R-:W-:Y:S04]  /*2600*/  STL.64 [R1], R108 ;  /* 0x0000006c01007387 */ /* 0x000fe80000100a00 */
        /* <DEDUP_REMOVED lines=63> */
[----:B0-----:R1:W5:Y:S04]  /*2a00*/  LDL.LU R152, [R1+0x2b8] ;  /* 0x0002b80001987983 */ /* 0x0013680000300800 */
[----:B------:R-:W2:Y:S04]  /*2a10*/  LDL.LU.64 R150, [R1+0x2b0] ;  /* 0x0002b00001967983 */ /* 0x000ea80000300a00 */
        /* <DEDUP_REMOVED lines=20> */
[----:B------:R-:W2:Y:S01]  /*2b60*/  LDL.LU.64 R108, [R1+0x208] ;  /* 0x00020800016c7983 */ /* 0x000ea20000300a00 */
[----:B------:R-:W-:Y:S01]  /*2b70*/  UIADD3 UR4, UR10, 0x202, URZ ;  /* 0x000002020a047890 */ /* 0x000fe2000fffe03f */
[----:B------:R-:W-:Y:S01]  /*2b80*/  UMOV UR5, 0x80000020 ;  /* 0x8000002000057882 */ /* 0x000fe20000000000 */
[----:B--2---:R-:W-:-:S07]  /*2b90*/  WARPGROUP.ARRIVE ;  /* 0x00000000000079c5 */ /* 0x004fce0000000000 */
[----:B------:R-:W-:Y:S03]  /*2ba0*/  HGMMA.64x256x16.F32 R24, gdesc[UR4], R24, gsb0 ;  /* 0x03e00000041879f0 */ /* 0x000fe60008000818 */
[----:B------:R-:W-:Y:S02]  /*2bb0*/  WARPGROUP.DEPBAR.LE gsb0, 0x0 ;  /* 0x00008000000079c5 */ /* 0x000fe40000010000 */
[----:B-1----:R-:W-:Y:S05]  /*2bc0*/  @!P1 BRA `(.L_x_22) ;  /* 0x0000002000949947 */ /* 0x002fea0003800000 */
[----:B------:R-:W-:Y:S02]  /*2bd0*/  UIADD3 UR4, UR39, 0x1, URZ ;  /* 0x0000000127047890 */ /* 0x000fe4000fffe03f */
[----:B------:R-:W-:Y:S02]  /*2be0*/  UMOV UR11, UR39 ;  /* 0x00000027000b7c82 */ /* 0x000fe40008000000 */
[----:B------:R-:W-:-:S04]  /*2bf0*/  UISETP.NE.AND UP0, UPT, UR4, 0x7, UPT ;  /* 0x000000070400788c */ /* 0x000fc8000bf05270 */
[----:B------:R-:W-:Y:S02]  /*2c00*/  USEL UR5, URZ, 0x1, UP0 ;  /* 0x000000013f057887 */ /* 0x000fe40008000000 */
[----:B------:R-:W-:Y:S02]  /*2c10*/  USEL UR10, UR4, URZ, UP0 ;  /* 0x0000003f040a7287 */ /* 0x000fe40008000000 */
[----:B------:R-:W-:-:S06]  /*2c20*/  ULOP3.LUT UR5, UR38, UR5, URZ, 0x3c, !UPT ;  /* 0x0000000526057292 */ /* 0x000fcc000f8e3c3f */
[----:B------:R-:W-:-:S07]  /*2c30*/  IMAD.U32 R3, RZ, RZ, UR5 ;  /* 0x00000005ff037e24 */ /* 0x000fce000f8e00ff */
.L_x_29:
[----:B------:R-:W-:Y:S05]  /*2c40*/  @!P0 BRA `(.L_x_23) ;  /* 0x0000000000048947 */ /* 0x000fea0003800000 */
[----:B------:R-:W-:Y:S01]  /*2c50*/  BPT.TRAP 0x1 ;  /* 0x000000040000795c */ /* 0x000fe20000300000 */
.L_x_23:
[----:B------:R-:W0:Y:S01]  /*2c60*/  S2UR UR5, SR_CgaCtaId ;  /* 0x00000000000579c3 */ /* 0x000e220000008800 */
[----:B------:R-:W-:Y:S01]  /*2c70*/  UMOV UR4, 0x400 ;  /* 0x0000040000047882 */ /* 0x000fe20000000000 */
[----:B------:R-:W-:Y:S02]  /*2c80*/  MOV R5, UR10 ;  /* 0x0000000a00057c02 */ /* 0x000fe40008000f00 */
[----:B------:R-:W-:Y:S01]  /*2c90*/  SHF.L.U32 R6, R3, 0x1f, RZ ;  /* 0x0000001f03067819 */ /* 0x000fe200000006ff */
[----:B0-----:R-:W-:-:S06]  /*2ca0*/  ULEA UR4, UR5, UR4, 0x18 ;  /* 0x0000000405047291 */ /* 0x001fcc000f8ec03f */
[----:B------:R-:W-:-:S04]  /*2cb0*/  IMAD.U32 R0, RZ, RZ, UR4 ;  /* 0x00000004ff007e24 */ /* 0x000fc8000f8e00ff */
[----:B------:R-:W-:-:S04]  /*2cc0*/  IMAD R5, R5, 0x8, R0 ;  /* 0x0000000805057824 */ /* 0x000fc800078e0200 */
[----:B------:R0:W1:Y:S01]  /*2cd0*/  SYNCS.PHASECHK.TRANS64.TRYWAIT P1, [R5+URZ], R6 ;  /* 0x00000006050075a7 */ /* 0x000062000802017f */
[----:B------:R-:W-:Y:S05]  /*2ce0*/  @!P0 BRA `(.L_x_24) ;  /* 0x0000000000048947 */ /* 0x000fea0003800000 */
[----:B------:R-:W-:Y:S01]  /*2cf0*/  BPT.TRAP 0x1 ;  /* 0x000000040000795c */ /* 0x000fe20000300000 */
.L_x_24:
[----:B-1----:R-:W-:Y:S05]  /*2d00*/  @P1 BRA `(.L_x_25) ;  /* 0x0000000000081947 */ /* 0x002fea0003800000 */
[----:B------:R-:W1:Y:S02]  /*2d10*/  SYNCS.PHASECHK.TRANS64.TRYWAIT P1, [R5+URZ], R6 ;  /* 0x00000006050075a7 */ /* 0x000e64000802017f */
[----:B-1----:R-:W-:Y:S05]  /*2d20*/  @!P1 BRA `(.L_x_26) ;  /* 0x0000014c00849947 */ /* 0x002fea0003800000 */
.L_x_25:
        /* <DEDUP_REMOVED lines=64> */
[----:B--2---:R-:W2:Y:S04]  /*3130*/  LDL.LU.64 R24, [R1] ;  /* 0x0000000001187983 */ /* 0x004ea80000300a00 */
        /* <DEDUP_REMOVED lines=63> */
[----:B------:R-:W-:-:S02]  /*3530*/  ULEA UR12, UR10, UR8, 0xa ;  /* 0x000000080a0c7291 */ /* 0x000fc4000f8e503f */
[----:B------:R-:W-:Y:S01]  /*3540*/  ULEA UR13, UR10, UR9, 0xa ;  /* 0x000000090a0d7291 */ /* 0x000fe2000f8e503f */
[----:B------:R-:W-:Y:S01]  /*3550*/  UMOV UR5, 0x80000020 ;  /* 0x8000002000057882 */ /* 0x000fe20000000000 */
[----:B------:R-:W-:-:S03]  /*3560*/  UMOV UR7, 0x80000020 ;  /* 0x8000002000077882 */ /* 0x000fc60000000000 */
[----:B------:R-:W-:Y:S02]  /*3570*/  UMOV UR4, UR12 ;  /* 0x0000000c00047c82 */ /* 0x000fe40008000000 */
[----:B------:R-:W-:Y:S01]  /*3580*/  UMOV UR6, UR13 ;  /* 0x0000000d00067c82 */ /* 0x000fe20008000000 */
[----:B--2---:R-:W-:-:S06]  /*3590*/  WARPGROUP.ARRIVE ;  /* 0x00000000000079c5 */ /* 0x004fcc0000000000 */
[----:B------:R-:W-:Y:S03]  /*35a0*/  HGMMA.64x256x16.F32 R24, gdesc[UR4], R24, gsb0 ;  /* 0x03e00000041879f0 */ /* 0x000fe60008000818 */
[----:B------:R-:W-:Y:S02]  /*35b0*/  WARPGROUP.DEPBAR.LE gsb0, 0x0 ;  /* 0x00008000000079c5 */ /* 0x000fe40000010000 */
[----:B------:R-:W-:Y:S01]  /*35c0*/  STL.64 [R1], R24 ;  /* 0x0000001801007387 */ /* 0x000fe20000100a00 */
[----:B01----:R-:W-:Y:S01]  /*35d0*/  IMAD.MOV.U32 R6, RZ, RZ, R150 ;  /* 0x000000ffff067224 */ /* 0x003fe200078e0096 */
        /* <DEDUP_REMOVED lines=50> */
[----:B------:R0:W-:Y:S01]  /*3900*/  STL.64 [R1+0x68], R50 ;  /* 0x0000683201007387 */ /* 0x0001e20000100a00 */
[----:B------:R-:W-:Y:S01]  /*3910*/  IMAD.MOV.U32 R205, RZ, RZ, R121 ;  /* 0x000000ffffcd7224 */ /* 0x000fe200078e0079 */
[----:B------:R-:W-:Y:S01]  /*3920*/  MOV R224, R63 ;  /* 0x0000003f00e07202 */ /* 0x000fe20000000f00 */
[----:B------:R-:W-:Y:S01]  /*3930*/  IMAD.MOV.U32 R203, RZ, RZ, R119 ;  /* 0x000000ffffcb7224 */ /* 0x000fe200078e0077 */
[----:B------:R-:W2:Y:S01]  /*3940*/  LDL.LU.64 R150, [R1+0x4b8] ;  /* 0x0004b80001967983 */ /* 0x000ea20000300a00 */
[----:B------:R-:W-:Y:S01]  /*3950*/  IMAD.MOV.U32 R200, RZ, RZ, R116 ;  /* 0x000000ffffc87224 */ /* 0x000fe200078e0074 */
[----:B------:R-:W-:Y:S01]  /*3960*/  MOV R231, R56 ;  /* 0x0000003800e77202 */ /* 0x000fe20000000f00 */
[----:B------:R-:W-:Y:S01]  /*3970*/  IMAD.MOV.U32 R201, RZ, RZ, R117 ;  /* 0x000000ffffc97224 */ /* 0x000fe200078e0075 */
[----:B------:R-:W2:Y:S01]  /*3980*/  LDL.LU.64 R148, [R1+0x4b0] ;  /* 0x0004b00001947983 */ /* 0x000ea20000300a00 */
[----:B------:R-:W-:-:S02]  /*3990*/  IMAD.MOV.U32 R198, RZ, RZ, R114 ;  /* 0x000000ffffc67224 */ /* 0x000fc400078e0072 */
[----:B------:R-:W-:Y:S01]  /*39a0*/  IMAD.MOV.U32 R199, RZ, RZ, R115 ;  /* 0x000000ffffc77224 */ /* 0x000fe200078e0073 */
[----:B------:R-:W2:Y:S01]  /*39b0*/  LDL.LU.64 R146, [R1+0x4a8] ;  /* 0x0004a80001927983 */ /* 0x000ea20000300a00 */
[----:B------:R-:W-:Y:S02]  /*39c0*/  IMAD.MOV.U32 R197, RZ, RZ, R113 ;  /* 0x000000ffffc57224 */ /* 0x000fe400078e0071 */
[----:B------:R-:W-:Y:S01]  /*39d0*/  IMAD.MOV.U32 R194, RZ, RZ, R110 ;  /* 0x000000ffffc27224 */ /* 0x000fe200078e006e */
[----:B------:R-:W2:Y:S01]  /*39e0*/  LDL.LU.64 R144, [R1+0x4a0] ;  /* 0x0004a00001907983 */ /* 0x000ea20000300a00 */
[----:B------:R-:W-:Y:S02]  /*39f0*/  IMAD.MOV.U32 R195, RZ, RZ, R111 ;  /* 0x000000ffffc37224 */ /* 0x000fe400078e006f */
        /* <DEDUP_REMOVED lines=74> */
[----:B------:R-:W-:-:S03]  /*3ea0*/  IMAD.MOV.U32 R234, RZ, RZ, R53 ;  /* 0x000000ffffea7224 */ /* 0x000fc600078e0035 */
        /* <DEDUP_REMOVED lines=21> */
[----:B0-----:R-:W2:Y:S04]  /*4000*/  LDL.LU.64 R50, [R1+0x328] ;  /* 0x0003280001327983 */ /* 0x001ea80000300a00 */
        /* <DEDUP_REMOVED lines=14> */
[----:B------:R-:W-:-:S02]  /*40f0*/  UMOV UR5, 0x80000020 ;  /* 0x8000002000057882 */ /* 0x000fc40000000000 */
[----:B-----5:R-:W-:Y:S01]  /*4100*/  STL [R1+0x2b8], R152 ;  /* 0x0002b89801007387 */ /* 0x020fe20000100800 */
[----:B--2---:R-:W-:-:S06]  /*4110*/  WARPGROUP.ARRIVE ;  /* 0x00000000000079c5 */ /* 0x004fcc0000000000 */
[----:B------:R-:W-:Y:S03]  /*4120*/  HGMMA.64x256x16.F32 R24, gdesc[UR4], R24, gsb0 ;  /* 0x03e00000041879f0 */ /* 0x000fe60008000818 */
        /* <DEDUP_REMOVED lines=58> */
[----:B------:R-:W-:Y:S01]  /*44d0*/  MOV R234, R6 ;  /* 0x0000000600ea7202 */ /* 0x000fe20000000f00 */
        /* <DEDUP_REMOVED lines=8> */
[----:B------:R-:W-:Y:S01]  /*4560*/  IMAD.MOV.U32 R149, RZ, RZ, R222 ;  /* 0x000000ffff957224 */ /* 0x000fe200078e00de */
[----:B------:R-:W-:Y:S01]  /*4570*/  MOV R222, R20 ;  /* 0x0000001400de7202 */ /* 0x000fe20000000f00 */
        /* <DEDUP_REMOVED lines=15> */
[----:B------:R-:W-:Y:S01]  /*4670*/  IMAD.MOV.U32 R235, RZ, RZ, R5 ;  /* 0x000000ffffeb7224 */ /* 0x000fe200078e0005 */
[----:B------:R-:W-:Y:S02]  /*4680*/  UIADD3 UR4, UR12, 0x2, URZ ;  /* 0x000000020c047890 */ /* 0x000fe4000fffe03f */
[----:B------:R-:W-:Y:S01]  /*4690*/  UIADD3 UR6, UR13, 0x2, URZ ;  /* 0x000000020d067890 */ /* 0x000fe2000fffe03f */
[----:B------:R-:W-:Y:S01]  /*46a0*/  UMOV UR5, 0x80000020 ;  /* 0x8000002000057882 */ /* 0x000fe20000000000 */
[----:B------:R-:W-:Y:S01]  /*46b0*/  UMOV UR7, 0x80000020 ;  /* 0x8000002000077882 */ /* 0x000fe20000000000 */
        /* <DEDUP_REMOVED lines=96> */
[----:B------:R-:W-:Y:S01]  /*4cc0*/  BPT.TRAP 0x1 ;  /* 0x000000040000795c */ /* 0x000fe20000300000 */
.L_x_27:
[----:B------:R-:W-:Y:S01]  /*4cd0*/  ISETP.NE.AND P1, PT, R17, RZ, PT ;  /* 0x000000ff1100720c */ /* 0x000fe20003f25270 */
[----:B------:R-:W-:Y:S01]  /*4ce0*/  IMAD.U32 R5, RZ, RZ, UR11 ;  /* 0x0000000bff057e24 */ /* 0x000fe2000f8e00ff */
[----:B------:R-:W-:-:S11]  /*4cf0*/  UISETP.GT.U32.AND UP0, UPT, UR40, 0x1, UPT ;  /* 0x000000012800788c */ /* 0x000fd6000bf04070 */
[----:B------:R-:W-:-:S04]  /*4d00*/  @P1 IMAD R5, R5, 0x8, R0 ;  /* 0x0000000805051824 */ /* 0x000fc800078e0200 */
[----:B------:R-:W-:-:S05]  /*4d10*/  @P1 VIADD R5, R5, 0x38 ;  /* 0x0000003805051836 */ /* 0x000fca0000000000 */
[----:B-----5:R-:W-:-:S04]  /*4d20*/  @P1 PRMT R5, R152, 0x654, R5 ;  /* 0x0000065498051816 */ /* 0x020fc80000000005 */
[----:B------:R0:W-:Y:S01]  /*4d30*/  @P1 SYNCS.ARRIVE.TRANS64.RED.A1T0 RZ, [R5+URZ], RZ ;  /* 0x000000ff05ff19a7 */ /* 0x0001e2000810043f */
[----:B------:R-:W-:-:S13]  /*4d40*/  PLOP3.LUT P1, PT, PT, PT, UP0, 0x80, 0x0 ;  /* 0x000000000000781c */ /* 0x000fda0003f2f008 */
[----:B0-----:R-:W-:Y:S05]  /*4d50*/  @P1 BRA `(.L_x_28) ;  /* 0x0000000000041947 */ /* 0x001fea0003800000 */
[----:B------:R-:W-:Y:S01]  /*4d60*/  BPT.TRAP 0x1 ;  /* 0x000000040000795c */ /* 0x000fe20000300000 */
.L_x_28:
[----:B------:R-:W-:Y:S01]  /*4d70*/  UIADD3 UR10, UR10, 0x1, URZ ;  /* 0x000000010a0a7890 */ /* 0x000fe2000fffe03f */
[C---:B------:R-:W-:Y:S01]  /*4d80*/  ISETP.GT.AND P1, PT, R4.reuse, 0x1, PT ;  /* 0x000000010400780c */ /* 0x040fe20003f24270 */
[----:B------:R-:W-:Y:S01]  /*4d90*/  UIADD3 UR11, UR11, 0x1, URZ ;  /* 0x000000010b0b7890 */ /* 0x000fe2000fffe03f */
[----:B------:R-:W-:Y:S01]  /*4da0*/  VIADD R4, R4, 0xffffffff ;  /* 0xffffffff04047836 */ /* 0x000fe20000000000 */
[----:B------:R-:W-:Y:S02]  /*4db0*/  UISETP.NE.AND UP0, UPT, UR10, 0x7, UPT ;  /* 0x000000070a00788c */ /* 0x000fe4000bf05270 */
[----:B------:R-:W-:Y:S02]  /*4dc0*/  UISETP.NE.AND UP1, UPT, UR11, 0x7, UPT ;  /* 0x000000070b00788c */ /* 0x000fe4000bf25270 */
[----:B------:R-:W-:Y:S02]  /*4dd0*/  USEL UR4, URZ, 0x1, UP0 ;  /* 0x000000013f047887 */ /* 0x000fe40008000000 */
[----:B------:R-:W-:-:S02]  /*4de0*/  USEL UR10, UR10, URZ, UP0 ;  /* 0x0000003f0a0a7287 */ /* 0x000fc40008000000 */
[----:B------:R-:W-:Y:S02]  /*4df0*/  USEL UR11, UR11, URZ, UP1 ;  /* 0x0000003f0b0b7287 */ /* 0x000fe40008800000 */
[----:B------:R-:W-:Y:S01]  /*4e00*/  LOP3.LUT R3, R3, UR4, RZ, 0x3c, !PT ;  /* 0x0000000403037c12 */ /* 0x000fe2000f8e3cff */
[----:B------:R-:W-:Y:S09]  /*4e10*/  @P1 BRA `(.L_x_29) ;  /* 0xffffffdc00881947 */ /* 0x000ff2000383ffff */
.L_x_22:
[----:B------:R-:W0:Y:S02]  /*4e20*/  LDC R3, c[0x0][0x28c] ;  /* 0x0000a300ff037b82 */ /* 0x000e240000000800 */
[----:B0-----:R-:W-:-:S13]  /*4e30*/  ISETP.GE.AND P1, PT, R3, 0x1, PT ;  /* 0x000000010300780c */ /* 0x001fda0003f26270 */
[----:B------:R-:W-:Y:S05]  /*4e40*/  @!P1 BRA `(.L_x_30) ;  /* 0x00000000005c9947 */ /* 0x000fea0003800000 */
[----:B------:R-:W-:Y:S05]  /*4e50*/  @!P0 BRA `(.L_x_31) ;  /* 0x0000000000048947 */ /* 0x000fea0003800000 */
[----:B------:R-:W-:Y:S01]  /*4e60*/  BPT.TRAP 0x1 ;  /* 0x000000040000795c */ /* 0x000fe20000300000 */
.L_x_31:
[----:B------:R-:W-:Y:S01]  /*4e70*/  ISETP.NE.AND P0, PT, R17, RZ, PT ;  /* 0x000000ff1100720c */ /* 0x000fe20003f05270 */
[----:B------:R-:W-:-:S12]  /*4e80*/  BSSY B0, `(.L_x_32) ;  /* 0x000000f000007945 */ /* 0x000fd80003800000 */
[----:B------:R-:W-:Y:S05]  /*4e90*/  @!P0 BRA `(.L_x_33) ;  /* 0x0000000000348947 */ /* 0x000fea0003800000 */
[----:B------:R-:W-:-:S04]  /*4ea0*/  UISETP.LT.AND UP0, UPT, UR44, 0x1, UPT ;  /* 0x000000012c00788c */ /* 0x000fc8000bf01270 */
[----:B------:R-:W-:-:S04]  /*4eb0*/  USEL UR6, UR44, 0x1, UP0 ;  /* 0x000000012c067887 */ /* 0x000fc80008000000 */
[----:B------:R-:W-:-:S04]  /*4ec0*/  UIADD3 UR6, UR39, UR44, -UR6 ;  /* 0x0000002c27067290 */ /* 0x000fc8000fffe806 */
[----:B------:R-:W-:-:S04]  /*4ed0*/  UIMAD.WIDE.U32 UR4, UR6, 0x24924925, URZ ;  /* 0x24924925060478a5 */ /* 0x000fc8000f8e003f */
[----:B------:R-:W-:-:S04]  /*4ee0*/  UIADD3 UR4, UR6, -UR5, URZ ;  /* 0x8000000506047290 */ /* 0x000fc8000fffe03f */
[----:B------:R-:W-:-:S04]  /*4ef0*/  ULEA.HI UR4, UR4, UR5, URZ, 0x1f ;  /* 0x0000000504047291 */ /* 0x000fc8000f8ff83f */
[----:B------:R-:W-:-:S04]  /*4f00*/  USHF.R.U32.HI UR4, URZ, 0x2, UR4 ;  /* 0x000000023f047899 */ /* 0x000fc80008011604 */
[----:B------:R-:W-:-:S06]  /*4f10*/  UIMAD UR4, UR4, -0x7, UR6 ;  /* 0xfffffff9040478a4 */ /* 0x000fcc000f8e0206 */
[----:B------:R-:W-:-:S05]  /*4f20*/  MOV R3, UR4 ;  /* 0x0000000400037c02 */ /* 0x000fca0008000f00 */
[----:B------:R-:W-:-:S04]  /*4f30*/  IMAD R0, R3, 0x8, R0 ;  /* 0x0000000803007824 */ /* 0x000fc800078e0200 */
[----:B------:R-:W-:-:S05]  /*4f40*/  VIADD R0, R0, 0x38 ;  /* 0x0000003800007836 */ /* 0x000fca0000000000 */
[----:B-----5:R-:W-:-:S04]  /*4f50*/  PRMT R0, R152, 0x654, R0 ;  /* 0x0000065498007816 */ /* 0x020fc80000000000 */
[----:B------:R0:W-:Y:S03]  /*4f60*/  SYNCS.ARRIVE.TRANS64.RED.A1T0 RZ, [R0+URZ], RZ ;  /* 0x000000ff00ff79a7 */ /* 0x0001e6000810043f */
.L_x_33:
[----:B------:R-:W-:Y:S05]  /*4f70*/  BSYNC B0 ;  /* 0x0000000000007941 */ /* 0x000fea0003800000 */
.L_x_32:
[----:B------:R-:W-:-:S06]  /*4f80*/  UISETP.GT.U32.AND UP0, UPT, UR40, 0x1, UPT ;  /* 0x000000012800788c */ /* 0x000fcc000bf04070 */
[----:B------:R-:W-:-:S13]  /*4f90*/  PLOP3.LUT P0, PT, PT, PT, UP0, 0x80, 0x0 ;  /* 0x000000000000781c */ /* 0x000fda0003f0f008 */
[----:B------:R-:W-:Y:S05]  /*4fa0*/  @P0 BRA `(.L_x_30) ;  /* 0x0000000000040947 */ /* 0x000fea0003800000 */
[----:B------:R-:W-:Y:S01]  /*4fb0*/  BPT.TRAP 0x1 ;  /* 0x000000040000795c */ /* 0x000fe20000300000 */
.L_x_30:
[----:B------:R-:W1:Y:S01]  /*4fc0*/  S2R R8, SR_TID.X ;  /* 0x0000000000087919 */ /* 0x000e620000002100 */
[----:B------:R-:W-:Y:S01]  /*4fd0*/  IMAD.MOV.U32 R19, RZ, RZ, 0x6540 ;  /* 0x00006540ff137424 */ /* 0x000fe200078e00ff */
[----:B------:R-:W-:Y:S02]  /*4fe0*/  UIMAD.WIDE UR6, UR41, 0x100, URZ ;  /* 0x00000100290678a5 */ /* 0x000fe4000f8e023f */
[----:B------:R-:W-:Y:S01]  /*4ff0*/  USHF.R.S32.HI UR10, URZ, 0x1f, UR43 ;  /* 0x0000001f3f0a7899 */ /* 0x000fe2000801142b */
[----:B------:R-:W-:Y:S01]  /*5000*/  ULDC.64 UR8, c[0x0][0x5d0] ;  /* 0x0001740000087ab9 */ /* 0x000fe20000000a00 */
[----:B------:R-:W-:Y:S02]  /*5010*/  USHF.L.U32 UR41, UR41, 0x8, URZ ;  /* 0x0000000829297899 */ /* 0x000fe4000800063f */
[----:B------:R-:W-:Y:S02]  /*5020*/  UIMAD UR4, UR10, UR8, URZ ;  /* 0x000000080a0472a4 */ /* 0x000fe4000f8e023f */
[----:B------:R-:W-:-:S02]  /*5030*/  UIADD3 UR39, UR44, UR39, URZ ;  /* 0x000000272c277290 */ /* 0x000fc4000fffe03f */
[----:B------:R-:W-:Y:S02]  /*5040*/  UIMAD UR4, UR43, UR9, UR4 ;  /* 0x000000092b0472a4 */ /* 0x000fe4000f8e0204 */
[----:B------:R-:W-:Y:S01]  /*5050*/  UISETP.GT.U32.AND UP0, UPT, UR39, 0x6, UPT ;  /* 0x000000062700788c */ /* 0x000fe2000bf04070 */
[----:B------:R-:W-:Y:S01]  /*5060*/  ULDC UR9, c[0x0][0x284] ;  /* 0x0000a10000097ab9 */ /* 0x000fe20000000800 */
[----:B------:R-:W-:Y:S01]  /*5070*/  UISETP.GE.U32.AND UP1, UPT, UR44, 0x7, UPT ;  /* 0x000000072c00788c */ /* 0x000fe2000bf26070 */
[----:B------:R-:W-:Y:S01]  /*5080*/  IMAD.U32 R153, RZ, RZ, UR9 ;  /* 0x00000009ff997e24 */ /* 0x000fe2000f8e00ff */
[----:B------:R-:W-:Y:S01]  /*5090*/  UISETP.LT.U32.AND UP0, UPT, UR44, 0x7, UP0 ;  /* 0x000000072c00788c */ /* 0x000fe20008701070 */
[--C-:B-1----:R-:W-:Y:S01]  /*50a0*/  SHF.R.U32.HI R4, RZ, 0x7, R8.reuse ;  /* 0x00000007ff047819 */ /* 0x102fe20000011608 */
[----:B------:R-:W-:Y:S01]  /*50b0*/  IMAD.SHL.U32 R18, R8, 0x2, RZ ;  /* 0x0000000208127824 */ /* 0x000fe200078e00ff */
[----:B------:R-:W-:Y:S02]  /*50c0*/  SHF.R.U32.HI R5, RZ, 0x2, R8 ;  /* 0x00000002ff057819 */ /* 0x000fe40000011608 */
[----:B------:R-:W-:-:S02]  /*50d0*/  LOP3.LUT R4, R4, 0x1, RZ, 0xc0, !PT ;  /* 0x0000000104047812 */ /* 0x000fc400078ec0ff */
[----:B------:R-:W-:Y:S02]  /*50e0*/  LOP3.LUT R6, R8, 0x60, RZ, 0xc0, !PT ;  /* 0x0000006008067812 */ /* 0x000fe400078ec0ff */
[----:B------:R-:W-:Y:S01]  /*50f0*/  LOP3.LUT R5, R5, 0x7, RZ, 0xc0, !PT ;  /* 0x0000000705057812 */ /* 0x000fe200078ec0ff */
[----:B------:R-:W-:Y:S01]  /*5100*/  IMAD.SHL.U32 R3, R4, 0x40, RZ ;  /* 0x0000004004037824 */ /* 0x000fe200078e00ff */
[----:B------:R-:W-:Y:S02]  /*5110*/  LOP3.LUT R18, R18, 0x6, RZ, 0xc0, !PT ;  /* 0x0000000612127812 */ /* 0x000fe400078ec0ff */
[----:B------:R-:W-:Y:S02]  /*5120*/  SHF.R.U32.HI R6, RZ, 0x1, R6 ;  /* 0x00000001ff067819 */ /* 0x000fe40000011606 */
[--C-:B------:R-:W-:Y:S02]  /*5130*/  LOP3.LUT R3, R3, 0x40, R5.reuse, 0xe2, !PT ;  /* 0x0000004003037812 */ /* 0x100fe400078ee205 */
[----:B------:R-:W-:Y:S01]  /*5140*/  PRMT R18, R18, R19, UR42 ;  /* 0x0000002a12127e16 */ /* 0x000fe20008000013 */
[----:B------:R-:W-:Y:S01]  /*5150*/  USHF.L.U32 UR42, UR42, 0x8, URZ ;  /* 0x000000082a2a7899 */ /* 0x000fe2000800063f */
[----:B0-----:R-:W-:Y:S01]  /*5160*/  IADD3 R0, RZ, -R6, -R5 ;  /* 0x80000006ff007210 */ /* 0x001fe20007ffe805 */
[----:B------:R-:W-:Y:S01]  /*5170*/  IMAD.MOV.U32 R5, RZ, RZ, -0x2 ;  /* 0xfffffffeff057424 */ /* 0x000fe200078e00ff */
[----:B------:R-:W-:-:S02]  /*5180*/  LOP3.LUT R3, R3, UR6, R6, 0xfe, !PT ;  /* 0x0000000603037c12 */ /* 0x000fc4000f8efe06 */
[----:B------:R-:W-:Y:S01]  /*5190*/  SHF.R.S32.HI R19, RZ, 0x1f, R18 ;  /* 0x0000001fff137819 */ /* 0x000fe20000011412 */
[----:B------:R-:W-:Y:S01]  /*51a0*/  IMAD R0, R4, -0x40, R0 ;  /* 0xffffffc004007824 */ /* 0x000fe200078e0200 */
[----:B------:R-:W-:Y:S01]  /*51b0*/  MOV R6, UR8 ;  /* 0x0000000800067c02 */ /* 0x000fe20008000f00 */
[----:B------:R-:W-:Y:S02]  /*51c0*/  ULDC UR8, c[0x0][0x288] ;  /* 0x0000a20000087ab9 */ /* 0x000fe40000000800 */
[----:B------:R-:W-:Y:S01]  /*51d0*/  UISETP.GE.AND UP2, UPT, UR42, UR8, UPT ;  /* 0x000000082a00728c */ /* 0x000fe2000bf46270 */
[----:B------:R-:W-:Y:S01]  /*51e0*/  IADD3 R153, R153, -UR41, R0 ;  /* 0x8000002999997c10 */ /* 0x000fe2000fffe000 */
[----:B------:R-:W-:Y:S01]  /*51f0*/  IMAD.WIDE.U32 R6, R6, UR43, R18 ;  /* 0x0000002b06067c25 */ /* 0x000fe2000f8e0012 */
[----:B------:R-:W-:Y:S01]  /*5200*/  LOP3.LUT R0, R8, 0x3, RZ, 0xc0, !PT ;  /* 0x0000000308007812 */ /* 0x000fe200078ec0ff */
[----:B------:R-:W-:Y:S02]  /*5210*/  UISETP.GE.OR UP2, UPT, UR41, UR9, UP2 ;  /* 0x000000092900728c */ /* 0x000fe40009746670 */
[----:B------:R-:W-:Y:S01]  /*5220*/  VIADD R7, R7, UR4 ;  /* 0x0000000407077c36 */ /* 0x000fe20008000000 */
[----:B------:R-:W-:Y:S01]  /*5230*/  UIMAD.WIDE.U32 UR4, UR39, 0x24924925, URZ ;  /* 0x24924925270478a5 */ /* 0x000fe2000f8e003f */
[----:B------:R-:W-:Y:S01]  /*5240*/  IMAD R0, R0, R5, UR8 ;  /* 0x0000000800007e24 */ /* 0x000fe2000f8e0205 */
[----:B------:R-:W-:Y:S01]  /*5250*/  USEL UR8, URZ, 0x1, !UP0 ;  /* 0x000000013f087887 */ /* 0x000fe2000c000000 */
[----:B------:R-:W-:Y:S01]  /*5260*/  PLOP3.LUT P0, PT, PT, PT, UP2, 0x80, 0x0 ;  /* 0x000000000000781c */ /* 0x000fe20003f0f028 */
[----:B------:R-:W-:Y:S01]  /*5270*/  UIADD3 UR4, UR39, -UR5, URZ ;  /* 0x8000000527047290 */ /* 0x000fe2000fffe03f */
[----:B------:R-:W-:Y:S01]  /*5280*/  VIADD R0, R0, -UR42 ;  /* 0x8000002a00007c36 */ /* 0x000fe20008000000 */
[----:B------:R-:W-:-:S02]  /*5290*/  ULOP3.LUT UR38, UR38, UR8, URZ, 0x3c, !UPT ;  /* 0x0000000826267292 */ /* 0x000fc4000f8e3c3f */
[----:B------:R-:W-:Y:S01]  /*52a0*/  ULEA.HI UR4, UR4, UR5, URZ, 0x1f ;  /* 0x0000000504047291 */ /* 0x000fe2000f8ff83f */
[----:B------:R-:W-:-:S03]  /*52b0*/  UMOV UR41, 0xffffffff ;  /* 0xffffffff00297882 */ /* 0x000fc60000000000 */
[----:B------:R-:W-:-:S04]  /*52c0*/  USHF.R.U32.HI UR4, URZ, 0x2, UR4 ;  /* 0x000000023f047899 */ /* 0x000fc80008011604 */
[----:B------:R-:W-:Y:S02]  /*52d0*/  @UP1 ULOP3.LUT UR38, UR38, 0x1, UR4, 0x78, !UPT ;  /* 0x0000000126261892 */ /* 0x000fe4000f8e7804 */
[----:B------:R-:W-:Y:S01]  /*52e0*/  UIMAD UR39, UR4, -0x7, UR39 ;  /* 0xfffffff9042778a4 */ /* 0x000fe2000f8e0227 */
[----:B------:R-:W-:Y:S11]  /*52f0*/  @P0 BRA `(.L_x_34) ;  /* 0x0000010400d80947 */ /* 0x000ff60003800000 */
[----:B-----5:R-:W-:Y:S01]  /*5300*/  FSETP.NEU.AND P0, PT, R16, RZ, PT ;  /* 0x000000ff1000720b */ /* 0x020fe20003f0d000 */
[----:B------:R-:W-:Y:S01]  /*5310*/  ULDC.64 UR8, c[0x0][0x5c8] ;  /* 0x0001720000087ab9 */ /* 0x000fe20000000a00 */
[----:B------:R-:W-:Y:S01]  /*5320*/  ISETP.GT.AND P3, PT, R153, RZ, PT ;  /* 0x000000ff9900720c */ /* 0x000fe20003f64270 */
[----:B------:R-:W-:Y:S01]  /*5330*/  UIMAD UR4, UR7, UR8, URZ ;  /* 0x00000008070472a4 */ /* 0x000fe2000f8e023f */
[----:B------:R-:W-:Y:S01]  /*5340*/  IMAD.U32 R10, RZ, RZ, UR9 ;  /* 0x00000009ff0a7e24 */ /* 0x000fe2000f8e00ff */
[----:B------:R-:W-:Y:S01]  /*5350*/  BSSY B0, `(.L_x_34) ;  /* 0x0001070000007945 */ /* 0x000fe20003800000 */
[----:B------:R-:W-:Y:S01]  /*5360*/  IMAD.WIDE.U32 R6, R3, UR8, R6 ;  /* 0x0000000803067c25 */ /* 0x000fe2000f8e0006 */
[----:B------:R-:W-:-:S03]  /*5370*/  ISETP.GT.AND P1, PT, R0, RZ, P3 ;  /* 0x000000ff0000720c */ /* 0x000fc60001f24270 */
[----:B------:R-:W-:-:S05]  /*5380*/  IMAD R10, R3, R10, UR4 ;  /* 0x00000004030a7e24 */ /* 0x000fca000f8e020a */
[----:B------:R-:W-:Y:S01]  /*5390*/  IADD3 R10, R7, R10, RZ ;  /* 0x0000000a070a7210 */ /* 0x000fe20007ffe0ff */
[----:B------:R-:W-:Y:S06]  /*53a0*/  @!P0 BRA `(.L_x_35) ;  /* 0x000000b800108947 */ /* 0x000fec0003800000 */
[----:B------:R-:W0:Y:S01]  /*53b0*/  LDC.64 R22, c[0x0][0x5b8] ;  /* 0x00016e00ff167b82 */ /* 0x000e220000000a00 */
[----:B------:R-:W2:Y:S01]  /*53c0*/  LDL.LU R11, [R1] ;  /* 0x00000000010b7983 */ /* 0x000ea20000300800 */
[----:B------:R-:W-:-:S06]  /*53d0*/  ULDC.64 UR4, c[0x0][0x5c0] ;  /* 0x0001700000047ab9 */ /* 0x000fcc0000000a00 */
[----:B------:R-:W1:Y:S08]  /*53e0*/  LDC.64 R14, c[0x0][0x5b0] ;  /* 0x00016c00ff0e7b82 */ /* 0x000e700000000a00 */
[----:B------:R-:W3:Y:S01]  /*53f0*/  LDC.64 R12, c[0x0][0x5a8] ;  /* 0x00016a00ff0c7b82 */ /* 0x000ee20000000a00 */
[C---:B0-----:R-:W-:Y:S02]  /*5400*/  IMAD R159, R22.reuse, UR10, RZ ;  /* 0x0000000a169f7c24 */ /* 0x041fe4000f8e02ff */
[----:B------:R-:W-:-:S04]  /*5410*/  IMAD.WIDE.U32 R154, R22, UR43, R18 ;  /* 0x0000002b169a7c25 */ /* 0x000fc8000f8e0012 */
[----:B------:R-:W-:Y:S02]  /*5420*/  IMAD R159, R23, UR43, R159 ;  /* 0x0000002b179f7c24 */ /* 0x000fe4000f8e029f */
[----:B-1----:R-:W-:Y:S02]  /*5430*/  IMAD R158, R14, UR7, RZ ;  /* 0x000000070e9e7c24 */ /* 0x002fe4000f8e02ff */
[----:B------:R-:W-:Y:S02]  /*5440*/  IMAD.IADD R21, R155, 0x1, R159 ;  /* 0x000000019b157824 */ /* 0x000fe400078e029f */
[----:B------:R-:W-:Y:S02]  /*5450*/  IMAD.MOV.U32 R20, RZ, RZ, R154 ;  /* 0x000000ffff147224 */ /* 0x000fe400078e009a */
[C---:B------:R-:W-:Y:S02]  /*5460*/  IMAD R158, R3.reuse, R15, R158 ;  /* 0x0000000f039e7224 */ /* 0x040fe400078e029e */
[----:B------:R-:W-:-:S04]  /*5470*/  IMAD.WIDE.U32 R4, R3, R14, R20 ;  /* 0x0000000e03047225 */ /* 0x000fc800078e0014 */
[----:B------:R-:W-:Y:S01]  /*5480*/  IMAD.IADD R5, R5, 0x1, R158 ;  /* 0x0000000105057824 */ /* 0x000fe200078e029e */
[----:B---3--:R-:W-:-:S04]  /*5490*/  LEA R8, P0, R4, R12, 0x1 ;  /* 0x0000000c04087211 */ /* 0x008fc800078008ff */
[----:B------:R-:W-:-:S05]  /*54a0*/  LEA.HI.X R9, R4, R13, R5, 0x1, P0 ;  /* 0x0000000d04097211 */ /* 0x000fca00000f0c05 */
[----:B------:R-:W3:Y:S01]  /*54b0*/  @P1 LDG.E.LTC128B.U16 R23, desc[UR36][R8.64] ;  /* 0x0000002408171981 */ /* 0x000ee2000c1e1520 */
[----:B------:R-:W-:Y:S01]  /*54c0*/  BSSY B1, `(.L_x_36) ;  /* 0x0000011000017945 */ /* 0x000fe20003800000 */
[----:B---3--:R-:W-:-:S05]  /*54d0*/  HADD2.F32 R4, -RZ, R23.H0_H0 ;  /* 0x20000017ff047230 */ /* 0x008fca0000004100 */
[----:B------:R-:W-:-:S04]  /*54e0*/  FMUL R4, R4, R16 ;  /* 0x0000001004047220 */ /* 0x000fc80000400000 */
[----:B--2---:R-:W-:Y:S01]  /*54f0*/  FFMA R7, R11, R2, R4 ;  /* 0x000000020b077223 */ /* 0x004fe20000000004 */
[----:B------:R-:W-:-:S04]  /*5500*/  LEA R4, P0, R6, UR4, 0x1 ;  /* 0x0000000406047c11 */ /* 0x000fc8000f8008ff */
[----:B------:R-:W-:Y:S02]  /*5510*/  LEA.HI.X R5, R6, UR5, R10, 0x1, P0 ;  /* 0x0000000506057c11 */ /* 0x000fe400080f0c0a */
[----:B------:R-:W-:-:S05]  /*5520*/  F2FP.F16.F32.PACK_AB R6, RZ, R7 ;  /* 0x00000007ff06723e */ /* 0x000fca00000000ff */
[----:B------:R0:W-:Y:S02]  /*5530*/  @P1 STG.E.U16 desc[UR36][R4.64], R6 ;  /* 0x0000000604001986 */ /* 0x0001e4000c101524 */
[----:B0-----:R-:W-:-:S04]  /*5540*/  IMAD.WIDE.U32 R6, R3, R14, R18 ;  /* 0x0000000e03067225 */ /* 0x001fc800078e0012 */
[----:B------:R-:W-:Y:S02]  /*5550*/  IMAD.IADD R7, R158, 0x1, R7 ;  /* 0x000000019e077824 */ /* 0x000fe400078e0207 */
[----:B------:R-:W-:-:S04]  /*5560*/  IMAD.WIDE.U32 R6, R22, UR43, R6 ;  /* 0x0000002b16067c25 */ /* 0x000fc8000f8e0006 */
[----:B------:R-:W-:Y:S01]  /*5570*/  IMAD.IADD R7, R159, 0x1, R7 ;  /* 0x000000019f077824 */ /* 0x000fe200078e0207 */
[----:B------:R-:W-:-:S04]  /*5580*/  LEA R10, P0, R6, R12, 0x1 ;  /* 0x0000000c060a7211 */ /* 0x000fc800078008ff */
[----:B------:R-:W-:Y:S02]  /*5590*/  LEA.HI.X R11, R6, R13, R7, 0x1, P0 ;  /* 0x0000000d060b7211 */ /* 0x000fe400000f0c07 */
[----:B------:R-:W-:-:S13]  /*55a0*/  ISETP.GT.AND P0, PT, R0, 0x1, P3 ;  /* 0x000000010000780c */ /* 0x000fda0001f04270 */
[----:B------:R-:W-:Y:S05]  /*55b0*/  @!P0 BRA `(.L_x_37) ;  /* 0x0000000000048947 */ /* 0x000fea0003800000 */
[----:B------:R0:W5:Y:S02]  /*55c0*/  LDG.E.LTC128B.U16 R23, desc[UR36][R10.64+0x2] ;  /* 0x000002240a177981 */ /* 0x000164000c1e1520 */
.L_x_37:
[----:B------:R-:W-:Y:S05]  /*55d0*/  BSYNC B1 ;  /* 0x0000000000017941 */ /* 0x000fea0003800000 */
.L_x_36:
[----:B------:R-:W2:Y:S01]  /*55e0*/  LDL.LU R7, [R1+0x4] ;  /* 0x0000040001077983 */ /* 0x000ea20000300800 */
[----:B-----5:R-:W-:Y:S01]  /*55f0*/  HADD2.F32 R6, -RZ, R23.H0_H0 ;  /* 0x20000017ff067230 */ /* 0x020fe20000004100 */
[C---:B------:R-:W-:Y:S02]  /*5600*/  SHF.L.U64.HI R157, R14.reuse, 0x3, R15 ;  /* 0x000000030e9d7819 */ /* 0x040fe4000001020f */
[----:B------:R-:W-:Y:S01]  /*5610*/  SHF.L.U32 R156, R14, 0x3, RZ ;  /* 0x000000030e9c7819 */ /* 0x000fe200000006ff */
[----:B------:R-:W3:Y:S01]  /*5620*/  LDL.LU R160, [R1+0x8] ;  /* 0x0000080001a07983 */ /* 0x000ee20000300800 */
[----:B------:R-:W-:-:S04]  /*5630*/  FMUL R6, R6, R16 ;  /* 0x0000001006067220 */ /* 0x000fc80000400000 */
[----:B--2---:R-:W-:-:S05]  /*5640*/  FFMA R6, R7, R2, R6 ;  /* 0x0000000207067223 */ /* 0x004fca0000000006 */
[----:B------:R-:W-:-:S05]  /*5650*/  F2FP.F16.F32.PACK_AB R6, RZ, R6 ;  /* 0x00000006ff06723e */ /* 0x000fca00000000ff */
[----:B------:R1:W-:Y:S01]  /*5660*/  @P0 STG.E.U16 desc[UR36][R4.64+0x2], R6 ;  /* 0x0000020604000986 */ /* 0x0003e2000c101524 */
[----:B------:R-:W-:-:S04]  /*5670*/  ISETP.GT.AND P0, PT, R153, 0x8, PT ;  /* 0x000000089900780c */ /* 0x000fc80003f04270 */
[----:B------:R-:W-:Y:S01]  /*5680*/  ISETP.GT.AND P1, PT, R0, RZ, P0 ;  /* 0x000000ff0000720c */ /* 0x000fe20000724270 */
[----:B-1----:R-:W-:-:S04]  /*5690*/  IMAD.WIDE.U32 R6, R3, R14, R156 ;  /* 0x0000000e03067225 */ /* 0x002fc800078e009c */
[----:B------:R-:W-:Y:S01]  /*56a0*/  IMAD.IADD R158, R158, 0x1, R7 ;  /* 0x000000019e9e7824 */ /* 0x000fe200078e0207 */
[----:B------:R-:W-:-:S05]  /*56b0*/  IADD3 R7, P2, R154, R6, RZ ;  /* 0x000000069a077210 */ /* 0x000fca0007f5e0ff */
[----:B------:R-:W-:Y:S01]  /*56c0*/  IMAD.X R9, R158, 0x1, R21, P2 ;  /* 0x000000019e097824 */ /* 0x000fe200010e0615 */
[----:B------:R-:W-:-:S04]  /*56d0*/  LEA R8, P2, R7, R12, 0x1 ;  /* 0x0000000c07087211 */ /* 0x000fc800078408ff */
[----:B------:R-:W-:-:S05]  /*56e0*/  LEA.HI.X R9, R7, R13, R9, 0x1, P2 ;  /* 0x0000000d07097211 */ /* 0x000fca00010f0c09 */
[----:B------:R1:W2:Y:S01]  /*56f0*/  @P1 LDG.E.LTC128B.U16 R23, desc[UR36][R8.64] ;  /* 0x0000002408171981 */ /* 0x0002a2000c1e1520 */
[----:B------:R-:W-:Y:S01]  /*5700*/  IADD3 R6, P2, R18, R6, RZ ;  /* 0x0000000612067210 */ /* 0x000fe20007f5e0ff */
[----:B------:R-:W-:Y:S01]  /*5710*/  BSSY B1, `(.L_x_38) ;  /* 0x0000016000017945 */ /* 0x000fe20003800000 */
[----:B------:R-:W-:-:S03]  /*5720*/  ISETP.GT.AND P4, PT, R0, 0x1, P0 ;  /* 0x000000010000780c */ /* 0x000fc60000784270 */
[----:B------:R-:W-:Y:S02]  /*5730*/  IMAD.X R7, R19, 0x1, R158, P2 ;  /* 0x0000000113077824 */ /* 0x000fe400010e069e */
[----:B------:R-:W-:Y:S02]  /*5740*/  IMAD.U32 R158, RZ, RZ, UR9 ;  /* 0x00000009ff9e7e24 */ /* 0x000fe4000f8e00ff */
[----:B------:R-:W-:-:S04]  /*5750*/  IMAD.WIDE.U32 R6, R22, UR43, R6 ;  /* 0x0000002b16067c25 */ /* 0x000fc8000f8e0006 */
[----:B------:R-:W-:Y:S01]  /*5760*/  IMAD.IADD R7, R159, 0x1, R7 ;  /* 0x000000019f077824 */ /* 0x000fe200078e0207 */
[----:B-1----:R-:W-:-:S04]  /*5770*/  LEA R8, P2, R6, R12, 0x1 ;  /* 0x0000000c06087211 */ /* 0x002fc800078408ff */
[----:B------:R-:W-:Y:S01]  /*5780*/  LEA.HI.X R9, R6, R13, R7, 0x1, P2 ;  /* 0x0000000d06097211 */ /* 0x000fe200010f0c07 */
[----:B--2---:R-:W-:-:S05]  /*5790*/  HADD2.F32 R6, -RZ, R23.H0_H0 ;  /* 0x20000017ff067230 */ /* 0x004fca0000004100 */
[----:B------:R-:W-:-:S04]  /*57a0*/  FMUL R6, R6, R16 ;  /* 0x0000001006067220 */ /* 0x000fc80000400000 */
[----:B---3--:R-:W-:Y:S01]  /*57b0*/  FFMA R7, R160, R2, R6 ;  /* 0x00000002a0077223 */ /* 0x008fe20000000006 */
[----:B------:R-:W-:Y:S01]  /*57c0*/  IMAD.U32 R160, RZ, RZ, UR8 ;  /* 0x00000008ffa07e24 */ /* 0x000fe2000f8e00ff */
[----:B------:R-:W-:-:S03]  /*57d0*/  MOV R6, UR8 ;  /* 0x0000000800067c02 */ /* 0x000fc60008000f00 */
[----:B------:R-:W-:Y:S01]  /*57e0*/  IMAD.SHL.U32 R160, R160, 0x10, RZ ;  /* 0x00000010a0a07824 */ /* 0x000fe200078e00ff */
[----:B------:R-:W-:Y:S02]  /*57f0*/  SHF.L.U64.HI R158, R6, 0x4, R158 ;  /* 0x00000004069e7819 */ /* 0x000fe4000001029e */
[----:B------:R-:W-:Y:S02]  /*5800*/  F2FP.F16.F32.PACK_AB R7, RZ, R7 ;  /* 0x00000007ff07723e */ /* 0x000fe400000000ff */
[----:B------:R-:W-:Y:S02]  /*5810*/  IADD3 R6, P2, R160, R4, RZ ;  /* 0x00000004a0067210 */ /* 0x000fe40007f5e0ff */
[----:B------:R-:W-:-:S03]  /*5820*/  PRMT R161, R7, 0x7610, R161 ;  /* 0x0000761007a17816 */ /* 0x000fc600000000a1 */
[----:B------:R-:W-:-:S05]  /*5830*/  IMAD.X R7, R158, 0x1, R5, P2 ;  /* 0x000000019e077824 */ /* 0x000fca00010e0605 */
[----:B------:R1:W-:Y:S01]  /*5840*/  @P1 STG.E.U16 desc[UR36][R6.64], R161 ;  /* 0x000000a106001986 */ /* 0x0003e2000c101524 */
[----:B------:R-:W-:Y:S05]  /*5850*/  @!P4 BRA `(.L_x_39) ;  /* 0x000000000004c947 */ /* 0x000fea0003800000 */
[----:B------:R2:W5:Y:S02]  /*5860*/  LDG.E.LTC128B.U16 R23, desc[UR36][R8.64+0x2] ;  /* 0x0000022408177981 */ /* 0x000564000c1e1520 */
.L_x_39:
[----:B------:R-:W-:Y:S05]  /*5870*/  BSYNC B1 ;  /* 0x0000000000017941 */ /* 0x000fea0003800000 */
.L_x_38:
[----:B------:R-:W3:Y:S01]  /*5880*/  LDL.LU R162, [R1+0xc] ;  /* 0x00000c0001a27983 */ /* 0x000ee20000300800 */
[----:B-1---5:R-:W-:Y:S01]  /*5890*/  HADD2.F32 R161, -RZ, R23.H0_H0 ;  /* 0x20000017ffa17230 */ /* 0x022fe20000004100 */
[----:B------:R-:W-:Y:S01]  /*58a0*/  ISETP.GT.AND P1, PT, R0, 0x8, P3 ;  /* 0x000000080000780c */ /* 0x000fe20001f24270 */
[----:B------:R-:W-:Y:S03]  /*58b0*/  BSSY B1, `(.L_x_40) ;  /* 0x0000007000017945 */ /* 0x000fe60003800000 */
[----:B------:R-:W-:-:S04]  /*58c0*/  FMUL R161, R161, R16 ;  /* 0x00000010a1a17220 */ /* 0x000fc80000400000 */
[----:B---3--:R-:W-:-:S05]  /*58d0*/  FFMA R161, R162, R2, R161 ;  /* 0x00000002a2a17223 */ /* 0x008fca00000000a1 */
[----:B------:R-:W-:-:S05]  /*58e0*/  F2FP.F16.F32.PACK_AB R161, RZ, R161 ;  /* 0x000000a1ffa1723e */ /* 0x000fca00000000ff */
[----:B------:R1:W-:Y:S01]  /*58f0*/  @P4 STG.E.U16 desc[UR36][R6.64+0x2], R161 ;  /* 0x000002a106004986 */ /* 0x0003e2000c101524 */
[----:B------:R-:W-:Y:S05]  /*5900*/  @!P1 BRA `(.L_x_41) ;  /* 0x0000000000049947 */ /* 0x000fea0003800000 */
[----:B------:R3:W5:Y:S02]  /*5910*/  LDG.E.LTC128B.U16 R23, desc[UR36][R10.64+0x10] ;  /* 0x000010240a177981 */ /* 0x000764000c1e1520 */
.L_x_41:
[----:B------:R-:W-:Y:S05]  /*5920*/  BSYNC B1 ;  /* 0x0000000000017941 */ /* 0x000fea0003800000 */
.L_x_40:
[----:B------:R-:W4:Y:S01]  /*5930*/  LDL.LU R162, [R1+0x10] ;  /* 0x0000100001a27983 */ /* 0x000f220000300800 */
[----:B-1---5:R-:W-:Y:S01]  /*5940*/  HADD2.F32 R161, -RZ, R23.H0_H0 ;  /* 0x20000017ffa17230 */ /* 0x022fe20000004100 */
[----:B------:R-:W-:Y:S01]  /*5950*/  ISETP.GT.AND P2, PT, R0, 0x9, P3 ;  /* 0x000000090000780c */ /* 0x000fe20001f44270 */
[----:B------:R-:W-:Y:S03]  /*5960*/  BSSY B1, `(.L_x_42) ;  /* 0x0000007000017945 */ /* 0x000fe60003800000 */
[----:B------:R-:W-:-:S04]  /*5970*/  FMUL R161, R161, R16 ;  /* 0x00000010a1a17220 */ /* 0x000fc80000400000 */
[----:B----4-:R-:W-:-:S05]  /*5980*/  FFMA R161, R162, R2, R161 ;  /* 0x00000002a2a17223 */ /* 0x010fca00000000a1 */
[----:B------:R-:W-:-:S05]  /*5990*/  F2FP.F16.F32.PACK_AB R161, RZ, R161 ;  /* 0x000000a1ffa1723e */ /* 0x000fca00000000ff */
[----:B------:R1:W-:Y:S01]  /*59a0*/  @P1 STG.E.U16 desc[UR36][R4.64+0x10], R161 ;  /* 0x000010a104001986 */ /* 0x0003e2000c101524 */
[----:B------:R-:W-:Y:S05]  /*59b0*/  @!P2 BRA `(.L_x_43) ;  /* 0x000000000004a947 */ /* 0x000fea0003800000 */
[----:B------:R4:W5:Y:S02]  /*59c0*/  LDG.E.LTC128B.U16 R23, desc[UR36][R10.64+0x12] ;  /* 0x000012240a177981 */ /* 0x000964000c1e1520 */
.L_x_43:
[----:B------:R-:W-:Y:S05]  /*59d0*/  BSYNC B1 ;  /* 0x0000000000017941 */ /* 0x000fea0003800000 */
.L_x_42:
[----:B------:R-:W2:Y:S01]  /*59e0*/  LDL.LU R162, [R1+0x14] ;  /* 0x0000140001a27983 */ /* 0x000ea20000300800 */
[----:B-1---5:R-:W-:Y:S01]  /*59f0*/  HADD2.F32 R161, -RZ, R23.H0_H0 ;  /* 0x20000017ffa17230 */ /* 0x022fe20000004100 */
[----:B------:R-:W-:Y:S01]  /*5a00*/  ISETP.GT.AND P1, PT, R0, 0x8, P0 ;  /* 0x000000080000780c */ /* 0x000fe20000724270 */
[----:B------:R-:W-:Y:S03]  /*5a10*/  BSSY B1, `(.L_x_44) ;  /* 0x0000007000017945 */ /* 0x000fe60003800000 */
[----:B------:R-:W-:-:S04]  /*5a20*/  FMUL R161, R161, R16 ;  /* 0x00000010a1a17220 */ /* 0x000fc80000400000 */
[----:B--2---:R-:W-:-:S05]  /*5a30*/  FFMA R161, R162, R2, R161 ;  /* 0x00000002a2a17223 */ /* 0x004fca00000000a1 */
[----:B------:R-:W-:-:S05]  /*5a40*/  F2FP.F16.F32.PACK_AB R161, RZ, R161 ;  /* 0x000000a1ffa1723e */ /* 0x000fca00000000ff */
[----:B------:R1:W-:Y:S01]  /*5a50*/  @P2 STG.E.U16 desc[UR36][R4.64+0x12], R161 ;  /* 0x000012a104002986 */ /* 0x0003e2000c101524 */
[----:B------:R-:W-:Y:S05]  /*5a60*/  @!P1 BRA `(.L_x_45) ;  /* 0x0000000000049947 */ /* 0x000fea0003800000 */
[----:B------:R2:W5:Y:S02]  /*5a70*/  LDG.E.LTC128B.U16 R23, desc[UR36][R8.64+0x10] ;  /* 0x0000102408177981 */ /* 0x000564000c1e1520 */
.L_x_45:
[----:B------:R-:W-:Y:S05]  /*5a80*/  BSYNC B1 ;  /* 0x0000000000017941 */ /* 0x000fea0003800000 */
.L_x_44:
        /* <DEDUP_REMOVED lines=10> */
.L_x_47:
[----:B------:R-:W-:Y:S05]  /*5b30*/  BSYNC B1 ;  /* 0x0000000000017941 */ /* 0x000fea0003800000 */
.L_x_46:
        /* <DEDUP_REMOVED lines=10> */
.L_x_49:
[----:B------:R-:W-:Y:S05]  /*5be0*/  BSYNC B1 ;  /* 0x0000000000017941 */ /* 0x000fea0003800000 */
.L_x_48:
        /* <DEDUP_REMOVED lines=10> */
.L_x_51:
[----:B------:R-:W-:Y:S05]  /*5c90*/  BSYNC B1 ;  /* 0x0000000000017941 */ /* 0x000fea0003800000 */
.L_x_50:
        /* <DEDUP_REMOVED lines=10> */
.L_x_53:
[----:B------:R-:W-:Y:S05]  /*5d40*/  BSYNC B1 ;  /* 0x0000000000017941 */ /* 0x000fea0003800000 */
.L_x_52:
        /* <DEDUP_REMOVED lines=10> */
.L_x_55:
[----:B------:R-:W-:Y:S05]  /*5df0*/  BSYNC B1 ;  /* 0x0000000000017941 */ /* 0x000fea0003800000 */
.L_x_54:
        /* <DEDUP_REMOVED lines=10> */
.L_x_57:
[----:B------:R-:W-:Y:S05]  /*5ea0*/  BSYNC B1 ;  /* 0x0000000000017941 */ /* 0x000fea0003800000 */
.L_x_56:
        /* <DEDUP_REMOVED lines=10> */
.L_x_59:
[----:B------:R-:W-:Y:S05]  /*5f50*/  BSYNC B1 ;  /* 0x0000000000017941 */ /* 0x000fea0003800000 */
.L_x_58:
        /* <DEDUP_REMOVED lines=10> */
.L_x_61:
[----:B------:R-:W-:Y:S05]  /*6000*/  BSYNC B1 ;  /* 0x0000000000017941 */ /* 0x000fea0003800000 */
.L_x_60:
        /* <DEDUP_REMOVED lines=10> */
.L_x_63:
[----:B------:R-:W-:Y:S05]  /*60b0*/  BSYNC B1 ;  /* 0x0000000000017941 */ /* 0x000fea0003800000 */
.L_x_62:
        /* <DEDUP_REMOVED lines=10> */
.L_x_65:
[----:B------:R-:W-:Y:S05]  /*6160*/  BSYNC B1 ;  /* 0x0000000000017941 */ /* 0x000fea0003800000 */
.L_x_64:
        /* <DEDUP_REMOVED lines=10> */
.L_x_67:
[----:B------:R-:W-:Y:S05]  /*6210*/  BSYNC B1 ;  /* 0x0000000000017941 */ /* 0x000fea0003800000 */
.L_x_66:
        /* <DEDUP_REMOVED lines=10> */
.L_x_69:
[----:B------:R-:W-:Y:S05]  /*62c0*/  BSYNC B1 ;  /* 0x0000000000017941 */ /* 0x000fea0003800000 */
.L_x_68:
        /* <DEDUP_REMOVED lines=10> */
.L_x_71:
[----:B------:R-:W-:Y:S05]  /*6370*/  BSYNC B1 ;  /* 0x0000000000017941 */ /* 0x000fea0003800000 */
.L_x_70:
        /* <DEDUP_REMOVED lines=10> */
.L_x_73:
[----:B------:R-:W-:Y:S05]  /*6420*/  BSYNC B1 ;  /* 0x0000000000017941 */ /* 0x000fea0003800000 */
.L_x_72:
        /* <DEDUP_REMOVED lines=10> */
.L_x_75:
[----:B------:R-:W-:Y:S05]  /*64d0*/  BSYNC B1 ;  /* 0x0000000000017941 */ /* 0x000fea0003800000 */
.L_x_74:
        /* <DEDUP_REMOVED lines=10> */
.L_x_77:
[----:B------:R-:W-:Y:S05]  /*6580*/  BSYNC B1 ;  /* 0x0000000000017941 */ /* 0x000fea0003800000 */
.L_x_76:
        /* <DEDUP_REMOVED lines=10> */
.L_x_79:
[----:B------:R-:W-:Y:S05]  /*6630*/  BSYNC B1 ;  /* 0x0000000000017941 */ /* 0x000fea0003800000 */
.L_x_78:
        /* <DEDUP_REMOVED lines=10> */
.L_x_81:
[----:B------:R-:W-:Y:S05]  /*66e0*/  BSYNC B1 ;  /* 0x0000000000017941 */ /* 0x000fea0003800000 */
.L_x_80:
        /* <DEDUP_REMOVED lines=10> */
.L_x_83:
[----:B------:R-:W-:Y:S05]  /*6790*/  BSYNC B1 ;  /* 0x0000000000017941 */ /* 0x000fea0003800000 */
.L_x_82:
        /* <DEDUP_REMOVED lines=10> */
.L_x_85:
[----:B------:R-:W-:Y:S05]  /*6840*/  BSYNC B1 ;  /* 0x0000000000017941 */ /* 0x000fea0003800000 */
.L_x_84:
        /* <DEDUP_REMOVED lines=10> */
.L_x_87:
[----:B------:R-:W-:Y:S05]  /*68f0*/  BSYNC B1 ;  /* 0x0000000000017941 */ /* 0x000fea0003800000 */
.L_x_86:
        /* <DEDUP_REMOVED lines=10> */
.L_x_89:
[----:B------:R-:W-:Y:S05]  /*69a0*/  BSYNC B1 ;  /* 0x0000000000017941 */ /* 0x000fea0003800000 */
.L_x_88:
        /* <DEDUP_REMOVED lines=10> */
.L_x_91:
[----:B------:R-:W-:Y:S05]  /*6a50*/  BSYNC B1 ;  /* 0x0000000000017941 */ /* 0x000fea0003800000 */
.L_x_90:
        /* <DEDUP_REMOVED lines=10> */
.L_x_93:
[----:B------:R-:W-:Y:S05]  /*6b00*/  BSYNC B1 ;  /* 0x0000000000017941 */ /* 0x000fea0003800000 */
.L_x_92:
        /* <DEDUP_REMOVED lines=10> */
.L_x_95:
[----:B------:R-:W-:Y:S05]  /*6bb0*/  BSYNC B1 ;  /* 0x0000000000017941 */ /* 0x000fea0003800000 */
.L_x_94:
        /* <DEDUP_REMOVED lines=10> */
.L_x_97:
[----:B------:R-:W-:Y:S05]  /*6c60*/  BSYNC B1 ;  /* 0x0000000000017941 */ /* 0x000fea0003800000 */
.L_x_96:
        /* <DEDUP_REMOVED lines=10> */
.L_x_99:
[----:B------:R-:W-:Y:S05]  /*6d10*/  BSYNC B1 ;  /* 0x0000000000017941 */ /* 0x000fea0003800000 */
.L_x_98:
        /* <DEDUP_REMOVED lines=10> */
.L_x_101:
[----:B------:R-:W-:Y:S05]  /*6dc0*/  BSYNC B1 ;  /* 0x0000000000017941 */ /* 0x000fea0003800000 */
.L_x_100:
        /* <DEDUP_REMOVED lines=10> */
.L_x_103:
[----:B------:R-:W-:Y:S05]  /*6e70*/  BSYNC B1 ;  /* 0x0000000000017941 */ /* 0x000fea0003800000 */
.L_x_102:
        /* <DEDUP_REMOVED lines=10> */
.L_x_105:
[----:B------:R-:W-:Y:S05]  /*6f20*/  BSYNC B1 ;  /* 0x0000000000017941 */ /* 0x000fea0003800000 */
.L_x_104:
        /* <DEDUP_REMOVED lines=10> */
.L_x_107:
[----:B------:R-:W-:Y:S05]  /*6fd0*/  BSYNC B1 ;  /* 0x0000000000017941 */ /* 0x000fea0003800000 */
.L_x_106:
        /* <DEDUP_REMOVED lines=10> */
.L_x_109:
[----:B------:R-:W-:Y:S05]  /*7080*/  BSYNC B1 ;  /* 0x0000000000017941 */ /* 0x000fea0003800000 */
.L_x_108:
        /* <DEDUP_REMOVED lines=10> */
.L_x_111:
[----:B------:R-:W-:Y:S05]  /*7130*/  BSYNC B1 ;  /* 0x0000000000017941 */ /* 0x000fea0003800000 */
.L_x_110:
        /* <DEDUP_REMOVED lines=10> */
.L_x_113:
[----:B------:R-:W-:Y:S05]  /*71e0*/  BSYNC B1 ;  /* 0x0000000000017941 */ /* 0x000fea0003800000 */
.L_x_112:
        /* <DEDUP_REMOVED lines=10> */
.L_x_115:
[----:B------:R-:W-:Y:S05]  /*7290*/  BSYNC B1 ;  /* 0x0000000000017941 */ /* 0x000fea0003800000 */
.L_x_114:
        /* <DEDUP_REMOVED lines=10> */
.L_x_117:
[----:B------:R-:W-:Y:S05]  /*7340*/  BSYNC B1 ;  /* 0x0000000000017941 */ /* 0x000fea0003800000 */
.L_x_116:
        /* <DEDUP_REMOVED lines=10> */
.L_x_119:
[----:B------:R-:W-:Y:S05]  /*73f0*/  BSYNC B1 ;  /* 0x0000000000017941 */ /* 0x000fea0003800000 */
.L_x_118:
        /* <DEDUP_REMOVED lines=10> */
.L_x_121:
[----:B------:R-:W-:Y:S05]  /*74a0*/  BSYNC B1 ;  /* 0x0000000000017941 */ /* 0x000fea0003800000 */
.L_x_120:
        /* <DEDUP_REMOVED lines=10> */
.L_x_123:
[----:B------:R-:W-:Y:S05]  /*7550*/  BSYNC B1 ;  /* 0x0000000000017941 */ /* 0x000fea0003800000 */
.L_x_122:
        /* <DEDUP_REMOVED lines=10> */
.L_x_125:
[----:B------:R-:W-:Y:S05]  /*7600*/  BSYNC B1 ;  /* 0x0000000000017941 */ /* 0x000fea0003800000 */
.L_x_124:
        /* <DEDUP_REMOVED lines=10> */
.L_x_127:
[----:B------:R-:W-:Y:S05]  /*76b0*/  BSYNC B1 ;  /* 0x0000000000017941 */ /* 0x000fea0003800000 */
.L_x_126:
        /* <DEDUP_REMOVED lines=10> */
.L_x_129:
[----:B------:R-:W-:Y:S05]  /*7760*/  BSYNC B1 ;  /* 0x0000000000017941 */ /* 0x000fea0003800000 */
.L_x_128:
        /* <DEDUP_REMOVED lines=10> */
.L_x_131:
[----:B------:R-:W-:Y:S05]  /*7810*/  BSYNC B1 ;  /* 0x0000000000017941 */ /* 0x000fea0003800000 */
.L_x_130:
        /* <DEDUP_REMOVED lines=10> */
.L_x_133:
[----:B------:R-:W-:Y:S05]  /*78c0*/  BSYNC B1 ;  /* 0x0000000000017941 */ /* 0x000fea0003800000 */
.L_x_132:
        /* <DEDUP_REMOVED lines=10> */
.L_x_135:
[----:B------:R-:W-:Y:S05]  /*7970*/  BSYNC B1 ;  /* 0x0000000000017941 */ /* 0x000fea0003800000 */
.L_x_134:
        /* <DEDUP_REMOVED lines=10> */
.L_x_137:
[----:B------:R-:W-:Y:S05]  /*7a20*/  BSYNC B1 ;  /* 0x0000000000017941 */ /* 0x000fea0003800000 */
.L_x_136:
        /* <DEDUP_REMOVED lines=10> */
.L_x_139:
[----:B------:R-:W-:Y:S05]  /*7ad0*/  BSYNC B1 ;  /* 0x0000000000017941 */ /* 0x000fea0003800000 */
.L_x_138:
        /* <DEDUP_REMOVED lines=10> */
.L_x_141:
[----:B------:R-:W-:Y:S05]  /*7b80*/  BSYNC B1 ;  /* 0x0000000000017941 */ /* 0x000fea0003800000 */
.L_x_140:
        /* <DEDUP_REMOVED lines=10> */
.L_x_143:
[----:B------:R-:W-:Y:S05]  /*7c30*/  BSYNC B1 ;  /* 0x0000000000017941 */ /* 0x000fea0003800000 */
.L_x_142:
        /* <DEDUP_REMOVED lines=10> */
.L_x_145:
[----:B------:R-:W-:Y:S05]  /*7ce0*/  BSYNC B1 ;  /* 0x0000000000017941 */ /* 0x000fea0003800000 */
.L_x_144:
        /* <DEDUP_REMOVED lines=10> */
.L_x_147:
[----:B------:R-:W-:Y:S05]  /*7d90*/  BSYNC B1 ;  /* 0x0000000000017941 */ /* 0x000fea0003800000 */
.L_x_146:
        /* <DEDUP_REMOVED lines=10> */
.L_x_149:
[----:B------:R-:W-:Y:S05]  /*7e40*/  BSYNC B1 ;  /* 0x0000000000017941 */ /* 0x000fea0003800000 */
.L_x_148:
        /* <DEDUP_REMOVED lines=10> */
.L_x_151:
[----:B------:R-:W-:Y:S05]  /*7ef0*/  BSYNC B1 ;  /* 0x0000000000017941 */ /* 0x000fea0003800000 */
.L_x_150:
        /* <DEDUP_REMOVED lines=10> */
.L_x_153:
[----:B------:R-:W-:Y:S05]  /*7fa0*/  BSYNC B1 ;  /* 0x0000000000017941 */ /* 0x000fea0003800000 */
.L_x_152:
        /* <DEDUP_REMOVED lines=10> */
.L_x_155:
[----:B------:R-:W-:Y:S05]  /*8050*/  BSYNC B1 ;  /* 0x0000000000017941 */ /* 0x000fea0003800000 */
.L_x_154:
        /* <DEDUP_REMOVED lines=10> */
.L_x_157:
[----:B------:R-:W-:Y:S05]  /*8100*/  BSYNC B1 ;  /* 0x0000000000017941 */ /* 0x000fea0003800000 */
.L_x_156:
        /* <DEDUP_REMOVED lines=10> */
.L_x_159:
[----:B------:R-:W-:Y:S05]  /*81b0*/  BSYNC B1 ;  /* 0x0000000000017941 */ /* 0x000fea0003800000 */
.L_x_158:
        /* <DEDUP_REMOVED lines=10> */
.L_x_161:
[----:B------:R-:W-:Y:S05]  /*8260*/  BSYNC B1 ;  /* 0x0000000000017941 */ /* 0x000fea0003800000 */
.L_x_160:
        /* <DEDUP_REMOVED lines=10> */
.L_x_163:
[----:B------:R-:W-:Y:S05]  /*8310*/  BSYNC B1 ;  /* 0x0000000000017941 */ /* 0x000fea0003800000 */
.L_x_162:
        /* <DEDUP_REMOVED lines=10> */
.L_x_165:
[----:B------:R-:W-:Y:S05]  /*83c0*/  BSYNC B1 ;  /* 0x0000000000017941 */ /* 0x000fea0003800000 */
.L_x_164:
        /* <DEDUP_REMOVED lines=10> */
.L_x_167:
[----:B------:R-:W-:Y:S05]  /*8470*/  BSYNC B1 ;  /* 0x0000000000017941 */ /* 0x000fea0003800000 */
.L_x_166:
        /* <DEDUP_REMOVED lines=10> */
.L_x_169:
[----:B------:R-:W-:Y:S05]  /*8520*/  BSYNC B1 ;  /* 0x0000000000017941 */ /* 0x000fea0003800000 */
.L_x_168:
        /* <DEDUP_REMOVED lines=10> */
.L_x_171:
[----:B------:R-:W-:Y:S05]  /*85d0*/  BSYNC B1 ;  /* 0x0000000000017941 */ /* 0x000fea0003800000 */
.L_x_170:
        /* <DEDUP_REMOVED lines=10> */
.L_x_173:
[----:B------:R-:W-:Y:S05]  /*8680*/  BSYNC B1 ;  /* 0x0000000000017941 */ /* 0x000fea0003800000 */
.L_x_172:
        /* <DEDUP_REMOVED lines=10> */
.L_x_175:
[----:B------:R-:W-:Y:S05]  /*8730*/  BSYNC B1 ;  /* 0x0000000000017941 */ /* 0x000fea0003800000 */
.L_x_174:
        /* <DEDUP_REMOVED lines=10> */
.L_x_177:
[----:B------:R-:W-:Y:S05]  /*87e0*/  BSYNC B1 ;  /* 0x0000000000017941 */ /* 0x000fea0003800000 */
.L_x_176:
        /* <DEDUP_REMOVED lines=10> */
.L_x_179:
[----:B------:R-:W-:Y:S05]  /*8890*/  BSYNC B1 ;  /* 0x0000000000017941 */ /* 0x000fea0003800000 */
.L_x_178:
        /* <DEDUP_REMOVED lines=10> */
.L_x_181:
[----:B------:R-:W-:Y:S05]  /*8940*/  BSYNC B1 ;  /* 0x0000000000017941 */ /* 0x000fea0003800000 */
.L_x_180:
        /* <DEDUP_REMOVED lines=10> */
.L_x_183:
[----:B------:R-:W-:Y:S05]  /*89f0*/  BSYNC B1 ;  /* 0x0000000000017941 */ /* 0x000fea0003800000 */
.L_x_182:
        /* <DEDUP_REMOVED lines=10> */
.L_x_185:
[----:B------:R-:W-:Y:S05]  /*8aa0*/  BSYNC B1 ;  /* 0x0000000000017941 */ /* 0x000fea0003800000 */
.L_x_184:
        /* <DEDUP_REMOVED lines=10> */
.L_x_187:
[----:B------:R-:W-:Y:S05]  /*8b50*/  BSYNC B1 ;  /* 0x0000000000017941 */ /* 0x000fea0003800000 */
.L_x_186:
        /* <DEDUP_REMOVED lines=10> */
.L_x_189:
[----:B------:R-:W-:Y:S05]  /*8c00*/  BSYNC B1 ;  /* 0x0000000000017941 */ /* 0x000fea0003800000 */
.L_x_188:
        /* <DEDUP_REMOVED lines=10> */
.L_x_191:
[----:B------:R-:W-:Y:S05]  /*8cb0*/  BSYNC B1 ;  /* 0x0000000000017941 */ /* 0x000fea0003800000 */
.L_x_190:
        /* <DEDUP_REMOVED lines=10> */
.L_x_193:
[----:B------:R-:W-:Y:S05]  /*8d60*/  BSYNC B1 ;  /* 0x0000000000017941 */ /* 0x000fea0003800000 */
.L_x_192:
        /* <DEDUP_REMOVED lines=10> */
.L_x_195:
[----:B------:R-:W-:Y:S05]  /*8e10*/  BSYNC B1 ;  /* 0x0000000000017941 */ /* 0x000fea0003800000 */
.L_x_194:
        /* <DEDUP_REMOVED lines=10> */
.L_x_197:
[----:B------:R-:W-:Y:S05]  /*8ec0*/  BSYNC B1 ;  /* 0x0000000000017941 */ /* 0x000fea0003800000 */
.L_x_196:
        /* <DEDUP_REMOVED lines=10> */
.L_x_199:
[----:B------:R-:W-:Y:S05]  /*8f70*/  BSYNC B1 ;  /* 0x0000000000017941 */ /* 0x000fea0003800000 */
.L_x_198:
        /* <DEDUP_REMOVED lines=10> */
.L_x_201:
[----:B------:R-:W-:Y:S05]  /*9020*/  BSYNC B1 ;  /* 0x0000000000017941 */ /* 0x000fea0003800000 */
.L_x_200:
        /* <DEDUP_REMOVED lines=10> */
.L_x_203:
[----:B------:R-:W-:Y:S05]  /*90d0*/  BSYNC B1 ;  /* 0x0000000000017941 */ /* 0x000fea0003800000 */
.L_x_202:
        /* <DEDUP_REMOVED lines=10> */
.L_x_205:
[----:B------:R-:W-:Y:S05]  /*9180*/  BSYNC B1 ;  /* 0x0000000000017941 */ /* 0x000fea0003800000 */
.L_x_204:
        /* <DEDUP_REMOVED lines=10> */
.L_x_207:
[----:B------:R-:W-:Y:S05]  /*9230*/  BSYNC B1 ;  /* 0x0000000000017941 */ /* 0x000fea0003800000 */
.L_x_206:
        /* <DEDUP_REMOVED lines=10> */
.L_x_209:
[----:B------:R-:W-:Y:S05]  /*92e0*/  BSYNC B1 ;  /* 0x0000000000017941 */ /* 0x000fea0003800000 */
.L_x_208:
        /* <DEDUP_REMOVED lines=10> */
.L_x_211:
[----:B------:R-:W-:Y:S05]  /*9390*/  BSYNC B1 ;  /* 0x0000000000017941 */ /* 0x000fea0003800000 */
.L_x_210:
        /* <DEDUP_REMOVED lines=10> */
.L_x_213:
[----:B------:R-:W-:Y:S05]  /*9440*/  BSYNC B1 ;  /* 0x0000000000017941 */ /* 0x000fea0003800000 */
.L_x_212:
        /* <DEDUP_REMOVED lines=10> */
.L_x_215:
[----:B------:R-:W-:Y:S05]  /*94f0*/  BSYNC B1 ;  /* 0x0000000000017941 */ /* 0x000fea0003800000 */
.L_x_214:
        /* <DEDUP_REMOVED lines=10> */
.L_x_217:
[----:B------:R-:W-:Y:S05]  /*95a0*/  BSYNC B1 ;  /* 0x0000000000017941 */ /* 0x000fea0003800000 */
.L_x_216:
        /* <DEDUP_REMOVED lines=10> */
.L_x_219:
[----:B------:R-:W-:Y:S05]  /*9650*/  BSYNC B1 ;  /* 0x0000000000017941 */ /* 0x000fea0003800000 */
.L_x_218:
        /* <DEDUP_REMOVED lines=10> */
.L_x_221:
[----:B------:R-:W-:Y:S05]  /*9700*/  BSYNC B1 ;  /* 0x0000000000017941 */ /* 0x000fea0003800000 */
.L_x_220:
        /* <DEDUP_REMOVED lines=10> */
.L_x_223:
[----:B------:R-:W-:Y:S05]  /*97b0*/  BSYNC B1 ;  /* 0x0000000000017941 */ /* 0x000fea0003800000 */
.L_x_222:
        /* <DEDUP_REMOVED lines=10> */
.L_x_225:
[----:B------:R-:W-:Y:S05]  /*9860*/  BSYNC B1 ;  /* 0x0000000000017941 */ /* 0x000fea0003800000 */
.L_x_224:
        /* <DEDUP_REMOVED lines=10> */
.L_x_227:
[----:B------:R-:W-:Y:S05]  /*9910*/  BSYNC B1 ;  /* 0x0000000000017941 */ /* 0x000fea0003800000 */
.L_x_226:
        /* <DEDUP_REMOVED lines=10> */
.L_x_229:
[----:B------:R-:W-:Y:S05]  /*99c0*/  BSYNC B1 ;  /* 0x0000000000017941 */ /* 0x000fea0003800000 */
.L_x_228:
        /* <DEDUP_REMOVED lines=10> */
.L_x_231:
[----:B------:R-:W-:Y:S05]  /*9a70*/  BSYNC B1 ;  /* 0x0000000000017941 */ /* 0x000fea0003800000 */
.L_x_230:
        /* <DEDUP_REMOVED lines=10> */
.L_x_233:
[----:B------:R-:W-:Y:S05]  /*9b20*/  BSYNC B1 ;  /* 0x0000000000017941 */ /* 0x000fea0003800000 */
.L_x_232:
        /* <DEDUP_REMOVED lines=10> */
.L_x_235:
[----:B------:R-:W-:Y:S05]  /*9bd0*/  BSYNC B1 ;  /* 0x0000000000017941 */ /* 0x000fea0003800000 */
.L_x_234:
        /* <DEDUP_REMOVED lines=10> */
.L_x_237:
[----:B------:R-:W-:Y:S05]  /*9c80*/  BSYNC B1 ;  /* 0x0000000000017941 */ /* 0x000fea0003800000 */
.L_x_236:
        /* <DEDUP_REMOVED lines=10> */
.L_x_239:
[----:B------:R-:W-:Y:S05]  /*9d30*/  BSYNC B1 ;  /* 0x0000000000017941 */ /* 0x000fea0003800000 */
.L_x_238:
        /* <DEDUP_REMOVED lines=10> */
.L_x_241:
[----:B------:R-:W-:Y:S05]  /*9de0*/  BSYNC B1 ;  /* 0x0000000000017941 */ /* 0x000fea0003800000 */
.L_x_240:
        /* <DEDUP_REMOVED lines=10> */
.L_x_243:
[----:B------:R-:W-:Y:S05]  /*9e90*/  BSYNC B1 ;  /* 0x0000000000017941 */ /* 0x000fea0003800000 */
.L_x_242:
        /* <DEDUP_REMOVED lines=10> */
.L_x_245:
[----:B------:R-:W-:Y:S05]  /*9f40*/  BSYNC B1 ;  /* 0x0000000000017941 */ /* 0x000fea0003800000 */
.L_x_244:
        /* <DEDUP_REMOVED lines=10> */
.L_x_247:
[----:B------:R-:W-:Y:S05]  /*9ff0*/  BSYNC B1 ;  /* 0x0000000000017941 */ /* 0x000fea0003800000 */
.L_x_246:
        /* <DEDUP_REMOVED lines=10> */
.L_x_249:
[----:B------:R-:W-:Y:S05]  /*a0a0*/  BSYNC B1 ;  /* 0x0000000000017941 */ /* 0x000fea0003800000 */
.L_x_248:
        /* <DEDUP_REMOVED lines=10> */
.L_x_251:
[----:B------:R-:W-:Y:S05]  /*a150*/  BSYNC B1 ;  /* 0x0000000000017941 */ /* 0x000fea0003800000 */
.L_x_250:
        /* <DEDUP_REMOVED lines=10> */
.L_x_253:
[----:B------:R-:W-:Y:S05]  /*a200*/  BSYNC B1 ;  /* 0x0000000000017941 */ /* 0x000fea0003800000 */
.L_x_252:
        /* <DEDUP_REMOVED lines=10> */
.L_x_255:
[----:B------:R-:W-:Y:S05]  /*a2b0*/  BSYNC B1 ;  /* 0x0000000000017941 */ /* 0x000fea0003800000 */
.L_x_254:
        /* <DEDUP_REMOVED lines=10> */
.L_x_257:
[----:B------:R-:W-:Y:S05]  /*a360*/  BSYNC B1 ;  /* 0x0000000000017941 */ /* 0x000fea0003800000 */
.L_x_256:
        /* <DEDUP_REMOVED lines=10> */
.L_x_259:
[----:B------:R-:W-:Y:S05]  /*a410*/  BSYNC B1 ;  /* 0x0000000000017941 */ /* 0x000fea0003800000 */
.L_x_258:
        /* <DEDUP_REMOVED lines=10> */
.L_x_261:
[----:B------:R-:W-:Y:S05]  /*a4c0*/  BSYNC B1 ;  /* 0x0000000000017941 */ /* 0x000fea0003800000 */
.L_x_260:
        /* <DEDUP_REMOVED lines=10> */
.L_x_263:
[----:B------:R-:W-:Y:S05]  /*a570*/  BSYNC B1 ;  /* 0x0000000000017941 */ /* 0x000fea0003800000 */
.L_x_262:
        /* <DEDUP_REMOVED lines=10> */
.L_x_265:
[----:B------:R-:W-:Y:S05]  /*a620*/  BSYNC B1 ;  /* 0x0000000000017941 */ /* 0x000fea0003800000 */
.L_x_264:
        /* <DEDUP_REMOVED lines=10> */
.L_x_267:
[----:B------:R-:W-:Y:S05]  /*a6d0*/  BSYNC B1 ;  /* 0x0000000000017941 */ /* 0x000fea0003800000 */
.L_x_266:
        /* <DEDUP_REMOVED lines=10> */
.L_x_269:
[----:B------:R-:W-:Y:S05]  /*a780*/  BSYNC B1 ;  /* 0x0000000000017941 */ /* 0x000fea0003800000 */
.L_x_268:
        /* <DEDUP_REMOVED lines=10> */
.L_x_271:
[----:B------:R-:W-:Y:S05]  /*a830*/  BSYNC B1 ;  /* 0x0000000000017941 */ /* 0x000fea0003800000 */
.L_x_270:
        /* <DEDUP_REMOVED lines=10> */
.L_x_273:
[----:B------:R-:W-:Y:S05]  /*a8e0*/  BSYNC B1 ;  /* 0x0000000000017941 */ /* 0x000fea0003800000 */
.L_x_272:
        /* <DEDUP_REMOVED lines=10> */
.L_x_275:
[----:B------:R-:W-:Y:S05]  /*a990*/  BSYNC B1 ;  /* 0x0000000000017941 */ /* 0x000fea0003800000 */
.L_x_274:
        /* <DEDUP_REMOVED lines=10> */
.L_x_277:
[----:B------:R-:W-:Y:S05]  /*aa40*/  BSYNC B1 ;  /* 0x0000000000017941 */ /* 0x000fea0003800000 */
.L_x_276:
        /* <DEDUP_REMOVED lines=10> */
.L_x_279:
[----:B------:R-:W-:Y:S05]  /*aaf0*/  BSYNC B1 ;  /* 0x0000000000017941 */ /* 0x000fea0003800000 */
.L_x_278:
        /* <DEDUP_REMOVED lines=10> */
.L_x_281:
[----:B------:R-:W-:Y:S05]  /*aba0*/  BSYNC B1 ;  /* 0x0000000000017941 */ /* 0x000fea0003800000 */
.L_x_280:
        /* <DEDUP_REMOVED lines=10> */
.L_x_283:
[----:B------:R-:W-:Y:S05]  /*ac50*/  BSYNC B1 ;  /* 0x0000000000017941 */ /* 0x000fea0003800000 */
.L_x_282:
[----:B0-234-:R-:W2:Y:S01]  /*ac60*/  LDL.LU R10, [R1+0x1f4] ;  /* 0x0001f400010a7983 */ /* 0x01dea20000300800 */
[----:B-----5:R-:W-:Y:S01]  /*ac70*/  HADD2.F32 R11, -RZ, R23.H0_H0 ;  /* 0x20000017ff0b7230 */ /* 0x020fe20000004100 */
        /* <DEDUP_REMOVED lines=8> */
.L_x_285:
[----:B------:R-:W-:Y:S05]  /*ad00*/  BSYNC B1 ;  /* 0x0000000000017941 */ /* 0x000fea0003800000 */
.L_x_284:
[----:B------:R-:W3:Y:S01]  /*ad10*/  LDL.LU R10, [R1+0x1f8] ;  /* 0x0001f800010a7983 */ /* 0x000ee20000300800 */
[----:B0----5:R-:W-:Y:S01]  /*ad20*/  HADD2.F32 R11, -RZ, R23.H0_H0 ;  /* 0x20000017ff0b7230 */ /* 0x021fe20000004100 */
[----:B------:R-:W-:Y:S01]  /*ad30*/  ISETP.GT.AND P1, PT, R0, 0xf9, P0 ;  /* 0x000000f90000780c */ /* 0x000fe20000724270 */
[----:B------:R-:W-:Y:S01]  /*ad40*/  BSSY B1, `(.L_x_286) ;  /* 0x000000a000017945 */ /* 0x000fe20003800000 */
[----:B------:R-:W-:Y:S02]  /*ad50*/  IADD3 R169, P0, R3, 0x80, RZ ;  /* 0x0000008003a97810 */ /* 0x000fe40007f1e0ff */
[----:B------:R-:W-:-:S04]  /*ad60*/  FMUL R11, R11, R16 ;  /* 0x000000100b0b7220 */ /* 0x000fc80000400000 */
[----:B---3--:R-:W-:-:S05]  /*ad70*/  FFMA R11, R10, R2, R11 ;  /* 0x000000020a0b7223 */ /* 0x008fca000000000b */
[----:B------:R-:W-:-:S04]  /*ad80*/  F2FP.F16.F32.PACK_AB R11, RZ, R11 ;  /* 0x0000000bff0b723e */ /* 0x000fc800000000ff */
[----:B------:R-:W-:Y:S01]  /*ad90*/  PRMT R3, R11, 0x7610, R3 ;  /* 0x000076100b037816 */ /* 0x000fe20000000003 */
[----:B------:R-:W-:-:S04]  /*ada0*/  IMAD.X R11, RZ, RZ, UR7, P0 ;  /* 0x00000007ff0b7e24 */ /* 0x000fc800080e06ff */
[----:B------:R0:W-:Y:S01]  /*adb0*/  @P2 STG.E.U16 desc[UR36][R6.64+0x1f0], R3 ;  /* 0x0001f00306002986 */ /* 0x0001e2000c101524 */
[----:B------:R-:W-:Y:S05]  /*adc0*/  @!P1 BRA `(.L_x_287) ;  /* 0x0000000000049947 */ /* 0x000fea0003800000 */
[----:B------:R3:W5:Y:S02]  /*add0*/  LDG.E.LTC128B.U16 R23, desc[UR36][R8.64+0x1f2] ;  /* 0x0001f22408177981 */ /* 0x000764000c1e1520 */
.L_x_287:
[----:B------:R-:W-:Y:S05]  /*ade0*/  BSYNC B1 ;  /* 0x0000000000017941 */ /* 0x000fea0003800000 */
.L_x_286:
[----:B------:R-:W4:Y:S01]  /*adf0*/  LDL.LU R10, [R1+0x1fc] ;  /* 0x0001fc00010a7983 */ /* 0x000f220000300800 */
[----:B0----5:R-:W-:Y:S01]  /*ae00*/  HADD2.F32 R3, -RZ, R23.H0_H0 ;  /* 0x20000017ff037230 */ /* 0x021fe20000004100 */
[----:B------:R-:W-:Y:S01]  /*ae10*/  ISETP.GT.AND P0, PT, R153, 0x80, PT ;  /* 0x000000809900780c */ /* 0x000fe20003f04270 */
[----:B--23--:R-:W-:-:S03]  /*ae20*/  IMAD R8, R11, R14, RZ ;  /* 0x0000000e0b087224 */ /* 0x00cfc600078e02ff */
[----:B------:R-:W-:Y:S01]  /*ae30*/  FMUL R3, R3, R16 ;  /* 0x0000001003037220 */ /* 0x000fe20000400000 */
[C---:B------:R-:W-:Y:S01]  /*ae40*/  IMAD R167, R169.reuse, R15, R8 ;  /* 0x0000000fa9a77224 */ /* 0x040fe200078e0208 */
[----:B------:R-:W-:Y:S01]  /*ae50*/  ISETP.GT.AND P4, PT, R0, RZ, P0 ;  /* 0x000000ff0000720c */ /* 0x000fe20000784270 */
[----:B------:R-:W-:-:S04]  /*ae60*/  IMAD.WIDE.U32 R8, R169, R14, R20 ;  /* 0x0000000ea9087225 */ /* 0x000fc800078e0014 */
[----:B------:R-:W-:Y:S02]  /*ae70*/  IMAD.IADD R9, R9, 0x1, R167 ;  /* 0x0000000109097824 */ /* 0x000fe400078e02a7 */
[----:B----4-:R-:W-:Y:S01]  /*ae80*/  FFMA R3, R10, R2, R3 ;  /* 0x000000020a037223 */ /* 0x010fe20000000003 */
[----:B------:R-:W-:-:S04]  /*ae90*/  LEA R10, P2, R8, R12, 0x1 ;  /* 0x0000000c080a7211 */ /* 0x000fc800078408ff */
[----:B------:R-:W-:Y:S02]  /*aea0*/  F2FP.F16.F32.PACK_AB R3, RZ, R3 ;  /* 0x00000003ff03723e */ /* 0x000fe400000000ff */
[--C-:B------:R-:W-:Y:S02]  /*aeb0*/  LEA.HI.X R11, R8, R13, R9.reuse, 0x1, P2 ;  /* 0x0000000d080b7211 */ /* 0x100fe400010f0c09 */
[----:B------:R-:W-:-:S05]  /*aec0*/  PRMT R9, R3, 0x7610, R9 ;  /* 0x0000761003097816 */ /* 0x000fca0000000009 */
[----:B------:R0:W-:Y:S04]  /*aed0*/  @P1 STG.E.U16 desc[UR36][R6.64+0x1f2], R9 ;  /* 0x0001f20906001986 */ /* 0x0001e8000c101524 */
[----:B------:R-:W2:Y:S01]  /*aee0*/  @P4 LDG.E.LTC128B.U16 R23, desc[UR36][R10.64] ;  /* 0x000000240a174981 */ /* 0x000ea2000c1e1520 */
[----:B-1----:R-:W-:Y:S01]  /*aef0*/  IMAD.U32 R161, RZ, RZ, UR8 ;  /* 0x00000008ffa17e24 */ /* 0x002fe2000f8e00ff */
[----:B------:R-:W-:Y:S01]  /*af00*/  ISETP.GT.AND P2, PT, R0, 0x1, P0 ;  /* 0x000000010000780c */ /* 0x000fe20000744270 */
[----:B------:R-:W-:Y:S01]  /*af10*/  IMAD.U32 R165, RZ, RZ, UR8 ;  /* 0x00000008ffa57e24 */ /* 0x000fe2000f8e00ff */
[----:B------:R-:W-:Y:S01]  /*af20*/  BSSY B1, `(.L_x_288) ;  /* 0x0000013000017945 */ /* 0x000fe20003800000 */
[----:B------:R-:W-:Y:S02]  /*af30*/  IMAD.U32 R164, RZ, RZ, UR9 ;  /* 0x00000009ffa47e24 */ /* 0x000fe4000f8e00ff */
[----:B------:R-:W-:-:S02]  /*af40*/  IMAD.SHL.U32 R161, R161, 0x100, RZ ;  /* 0x00000100a1a17824 */ /* 0x000fc400078e00ff */
[----:B0-----:R-:W-:Y:S01]  /*af50*/  IMAD.WIDE.U32 R8, R169, R14, R18 ;  /* 0x0000000ea9087225 */ /* 0x001fe200078e0012 */
[----:B------:R-:W-:-:S04]  /*af60*/  SHF.L.U64.HI R165, R165, 0x8, R164 ;  /* 0x00000008a5a57819 */ /* 0x000fc800000102a4 */
[----:B------:R-:W-:-:S03]  /*af70*/  IADD3 R9, R167, R9, RZ ;  /* 0x00000009a7097210 */ /* 0x000fc60007ffe0ff */
[----:B------:R-:W-:Y:S01]  /*af80*/  IMAD.WIDE.U32 R162, R22, UR43, R8 ;  /* 0x0000002b16a27c25 */ /* 0x000fe2000f8e0008 */
[----:B------:R-:W-:-:S03]  /*af90*/  IADD3 R8, P1, R161, R4, RZ ;  /* 0x00000004a1087210 */ /* 0x000fc60007f3e0ff */
[----:B------:R-:W-:Y:S01]  /*afa0*/  IMAD.IADD R7, R159, 0x1, R163 ;  /* 0x000000019f077824 */ /* 0x000fe200078e02a3 */
[----:B------:R-:W-:Y:S02]  /*afb0*/  IADD3.X R9, R165, R5, RZ, P1, !PT ;  /* 0x00000005a5097210 */ /* 0x000fe40000ffe4ff */
[----:B------:R-:W-:-:S04]  /*afc0*/  LEA R6, P3, R162, R12, 0x1 ;  /* 0x0000000ca2067211 */ /* 0x000fc800078608ff */
[----:B------:R-:W-:Y:S01]  /*afd0*/  LEA.HI.X R7, R162, R13, R7, 0x1, P3 ;  /* 0x0000000da2077211 */ /* 0x000fe200018f0c07 */
[----:B--2---:R-:W-:-:S05]  /*afe0*/  HADD2.F32 R3, -RZ, R23.H0_H0 ;  /* 0x20000017ff037230 */ /* 0x004fca0000004100 */
[----:B------:R-:W-:-:S04]  /*aff0*/  FMUL R3, R3, R16 ;  /* 0x0000001003037220 */ /* 0x000fc80000400000 */
[----:B------:R-:W-:-:S05]  /*b000*/  FFMA R3, R24, R2, R3 ;  /* 0x0000000218037223 */ /* 0x000fca0000000003 */
[----:B------:R-:W-:-:S05]  /*b010*/  F2FP.F16.F32.PACK_AB R3, RZ, R3 ;  /* 0x00000003ff03723e */ /* 0x000fca00000000ff */
[----:B------:R0:W-:Y:S01]  /*b020*/  @P4 STG.E.U16 desc[UR36][R8.64], R3 ;  /* 0x0000000308004986 */ /* 0x0001e2000c101524 */
[----:B------:R-:W-:Y:S05]  /*b030*/  @!P2 BRA `(.L_x_289) ;  /* 0x000000000004a947 */ /* 0x000fea0003800000 */
[----:B------:R1:W5:Y:S02]  /*b040*/  LDG.E.LTC128B.U16 R23, desc[UR36][R6.64+0x2] ;  /* 0x0000022406177981 */ /* 0x000364000c1e1520 */
.L_x_289:
[----:B------:R-:W-:Y:S05]  /*b050*/  BSYNC B1 ;  /* 0x0000000000017941 */ /* 0x000fea0003800000 */
.L_x_288:
[----:B0----5:R-:W-:Y:S01]  /*b060*/  HADD2.F32 R3, -RZ, R23.H0_H0 ;  /* 0x20000017ff037230 */ /* 0x021fe20000004100 */
[----:B------:R-:W-:Y:S01]  /*b070*/  ISETP.GT.AND P1, PT, R153, 0x88, PT ;  /* 0x000000889900780c */ /* 0x000fe20003f24270 */
[----:B------:R-:W-:Y:S01]  /*b080*/  IMAD.WIDE.U32 R14, R169, R14, R156 ;  /* 0x0000000ea90e7225 */ /* 0x000fe200078e009c */
[----:B------:R-:W-:Y:S03]  /*b090*/  BSSY B1, `(.L_x_290) ;  /* 0x0000010000017945 */ /* 0x000fe60003800000 */
[----:B------:R-:W-:Y:S01]  /*b0a0*/  FMUL R10, R3, R16 ;  /* 0x00000010030a7220 */ /* 0x000fe20000400000 */
[----:B------:R-:W-:Y:S01]  /*b0b0*/  IMAD.IADD R167, R167, 0x1, R15 ;  /* 0x00000001a7a77824 */ /* 0x000fe200078e020f */
[----:B------:R-:W-:Y:S02]  /*b0c0*/  IADD3 R154, P4, R154, R14, RZ ;  /* 0x0000000e9a9a7210 */ /* 0x000fe40007f9e0ff */
[----:B------:R-:W-:Y:S01]  /*b0d0*/  FFMA R10, R25, R2, R10 ;  /* 0x00000002190a7223 */ /* 0x000fe2000000000a */
[----:B------:R-:W-:-:S02]  /*b0e0*/  ISETP.GT.AND P3, PT, R0, RZ, P1 ;  /* 0x000000ff0000720c */ /* 0x000fc40000f64270 */
[--C-:B------:R-:W-:Y:S01]  /*b0f0*/  IMAD.X R20, R167, 0x1, R21.reuse, P4 ;  /* 0x00000001a7147824 */ /* 0x100fe200020e0615 */
[----:B------:R-:W-:Y:S02]  /*b100*/  IADD3 R14, P5, R18, R14, RZ ;  /* 0x0000000e120e7210 */ /* 0x000fe40007fbe0ff */
[----:B------:R-:W-:Y:S02]  /*b110*/  F2FP.F16.F32.PACK_AB R3, RZ, R10 ;  /* 0x0000000aff03723e */ /* 0x000fe400000000ff */
[C---:B------:R-:W-:Y:S02]  /*b120*/  LEA R10, P4, R154.reuse, R12, 0x1 ;  /* 0x0000000c9a0a7211 */ /* 0x040fe400078808ff */
[----:B------:R-:W-:Y:S02]  /*b130*/  PRMT R21, R3, 0x7610, R21 ;  /* 0x0000761003157816 */ /* 0x000fe40000000015 */
[----:B------:R-:W-:Y:S02]  /*b140*/  LEA.HI.X R11, R154, R13, R20, 0x1, P4 ;  /* 0x0000000d9a0b7211 */ /* 0x000fe400020f0c14 */
[----:B------:R-:W-:Y:S01]  /*b150*/  PRMT R3, R23, 0x7610, R3 ;  /* 0x0000761017037816 */ /* 0x000fe20000000003 */
[----:B------:R0:W-:Y:S01]  /*b160*/  @P2 STG.E.U16 desc[UR36][R8.64+0x2], R21 ;  /* 0x0000021508002986 */ /* 0x0001e2000c101524 */
[----:B------:R-:W-:Y:S05]  /*b170*/  @!P3 BRA `(.L_x_291) ;  /* 0x000000000004b947 */ /* 0x000fea0003800000 */
[----:B------:R2:W5:Y:S02]  /*b180*/  LDG.E.LTC128B.U16 R3, desc[UR36][R10.64] ;  /* 0x000000240a037981 */ /* 0x000564000c1e1520 */
.L_x_291:
[----:B------:R-:W-:Y:S05]  /*b190*/  BSYNC B1 ;  /* 0x0000000000017941 */ /* 0x000fea0003800000 */
.L_x_290:
[----:B--2--5:R-:W-:Y:S01]  /*b1a0*/  HADD2.F32 R11, -RZ, R3.H0_H0 ;  /* 0x20000003ff0b7230 */ /* 0x024fe20000004100 */
[----:B------:R-:W-:Y:S01]  /*b1b0*/  IADD3 R10, P2, R8, R160, RZ ;  /* 0x000000a0080a7210 */ /* 0x000fe20007f5e0ff */
[----:B------:R-:W-:Y:S01]  /*b1c0*/  IMAD.X R15, R19, 0x1, R167, P5 ;  /* 0x00000001130f7824 */ /* 0x000fe200028e06a7 */
[----:B------:R-:W-:Y:S01]  /*b1d0*/  ISETP.GT.AND P5, PT, R0, 0x1, P1 ;  /* 0x000000010000780c */ /* 0x000fe20000fa4270 */
[----:B------:R-:W-:Y:S01]  /*b1e0*/  BSSY B1, `(.L_x_292) ;  /* 0x000000c000017945 */ /* 0x000fe20003800000 */
[----:B------:R-:W-:Y:S01]  /*b1f0*/  FMUL R11, R11, R16 ;  /* 0x000000100b0b7220 */ /* 0x000fe20000400000 */
[----:B------:R-:W-:-:S04]  /*b200*/  IMAD.WIDE.U32 R22, R22, UR43, R14 ;  /* 0x0000002b16167c25 */ /* 0x000fc8000f8e000e */
[----:B------:R-:W-:Y:S01]  /*b210*/  FFMA R11, R26, R2, R11 ;  /* 0x000000021a0b7223 */ /* 0x000fe2000000000b */
[----:B------:R-:W-:Y:S01]  /*b220*/  IMAD.IADD R159, R159, 0x1, R23 ;  /* 0x000000019f9f7824 */ /* 0x000fe200078e0217 */
[----:B------:R-:W-:-:S03]  /*b230*/  LEA R12, P4, R22, R12, 0x1 ;  /* 0x0000000c160c7211 */ /* 0x000fc600078808ff */
[----:B------:R-:W-:Y:S01]  /*b240*/  F2FP.F16.F32.PACK_AB R14, RZ, R11 ;  /* 0x0000000bff0e723e */ /* 0x000fe200000000ff */
[----:B------:R-:W-:Y:S01]  /*b250*/  IMAD.X R11, R9, 0x1, R158, P2 ;  /* 0x00000001090b7824 */ /* 0x000fe200010e069e */
[----:B------:R-:W-:-:S04]  /*b260*/  LEA.HI.X R13, R22, R13, R159, 0x1, P4 ;  /* 0x0000000d160d7211 */ /* 0x000fc800020f0c9f */
[----:B------:R2:W-:Y:S01]  /*b270*/  @P3 STG.E.U16 desc[UR36][R10.64], R14 ;  /* 0x0000000e0a003986 */ /* 0x0005e2000c101524 */
[----:B------:R-:W-:Y:S05]  /*b280*/  @!P5 BRA `(.L_x_293) ;  /* 0x000000000004d947 */ /* 0x000fea0003800000 */
[----:B------:R3:W5:Y:S02]  /*b290*/  LDG.E.LTC128B.U16 R3, desc[UR36][R12.64+0x2] ;  /* 0x000002240c037981 */ /* 0x000764000c1e1520 */
.L_x_293:
[----:B------:R-:W-:Y:S05]  /*b2a0*/  BSYNC B1 ;  /* 0x0000000000017941 */ /* 0x000fea0003800000 */
.L_x_292:
[----:B-----5:R-:W-:Y:S01]  /*b2b0*/  HADD2.F32 R15, -RZ, R3.H0_H0 ;  /* 0x20000003ff0f7230 */ /* 0x020fe20000004100 */
[----:B------:R-:W-:Y:S01]  /*b2c0*/  ISETP.GT.AND P2, PT, R0, 0x8, P0 ;  /* 0x000000080000780c */ /* 0x000fe20000744270 */
[----:B------:R-:W-:Y:S03]  /*b2d0*/  BSSY B1, `(.L_x_294) ;  /* 0x0000007000017945 */ /* 0x000fe60003800000 */
[----:B--2---:R-:W-:-:S04]  /*b2e0*/  FMUL R14, R15, R16 ;  /* 0x000000100f0e7220 */ /* 0x004fc80000400000 */
[----:B------:R-:W-:-:S05]  /*b2f0*/  FFMA R14, R27, R2, R14 ;  /* 0x000000021b0e7223 */ /* 0x000fca000000000e */
[----:B------:R-:W-:-:S05]  /*b300*/  F2FP.F16.F32.PACK_AB R14, RZ, R14 ;  /* 0x0000000eff0e723e */ /* 0x000fca00000000ff */
[----:B------:R2:W-:Y:S01]  /*b310*/  @P5 STG.E.U16 desc[UR36][R10.64+0x2], R14 ;  /* 0x0000020e0a005986 */ /* 0x0005e2000c101524 */
[----:B------:R-:W-:Y:S05]  /*b320*/  @!P2 BRA `(.L_x_295) ;  /* 0x000000000004a947 */ /* 0x000fea0003800000 */
[----:B------:R4:W5:Y:S02]  /*b330*/  LDG.E.LTC128B.U16 R3, desc[UR36][R6.64+0x10] ;  /* 0x0000102406037981 */ /* 0x000964000c1e1520 */
.L_x_295:
[----:B------:R-:W-:Y:S05]  /*b340*/  BSYNC B1 ;  /* 0x0000000000017941 */ /* 0x000fea0003800000 */
.L_x_294:
[----:B--2--5:R-:W-:Y:S01]  /*b350*/  HADD2.F32 R11, -RZ, R3.H0_H0 ;  /* 0x20000003ff0b7230 */ /* 0x024fe20000004100 */
[----:B------:R-:W-:Y:S01]  /*b360*/  ISETP.GT.AND P3, PT, R0, 0x9, P0 ;  /* 0x000000090000780c */ /* 0x000fe20000764270 */
[----:B------:R-:W-:Y:S03]  /*b370*/  BSSY B1, `(.L_x_296) ;  /* 0x0000007000017945 */ /* 0x000fe60003800000 */
[----:B------:R-:W-:-:S04]  /*b380*/  FMUL R11, R11, R16 ;  /* 0x000000100b0b7220 */ /* 0x000fc80000400000 */
[----:B------:R-:W-:-:S05]  /*b390*/  FFMA R11, R28, R2, R11 ;  /* 0x000000021c0b7223 */ /* 0x000fca000000000b */
[----:B------:R-:W-:-:S05]  /*b3a0*/  F2FP.F16.F32.PACK_AB R11, RZ, R11 ;  /* 0x0000000bff0b723e */ /* 0x000fca00000000ff */
[----:B------:R2:W-:Y:S01]  /*b3b0*/  @P2 STG.E.U16 desc[UR36][R8.64+0x10], R11 ;  /* 0x0000100b08002986 */ /* 0x0005e2000c101524 */
[----:B------:R-:W-:Y:S05]  /*b3c0*/  @!P3 BRA `(.L_x_297) ;  /* 0x000000000004b947 */ /* 0x000fea0003800000 */
[----:B------:R0:W5:Y:S02]  /*b3d0*/  LDG.E.LTC128B.U16 R3, desc[UR36][R6.64+0x12] ;  /* 0x0000122406037981 */ /* 0x000164000c1e1520 */
.L_x_297:
[----:B------:R-:W-:Y:S05]  /*b3e0*/  BSYNC B1 ;  /* 0x0000000000017941 */ /* 0x000fea0003800000 */
.L_x_296:
        /* <DEDUP_REMOVED lines=9> */
.L_x_299:
[----:B------:R-:W-:Y:S05]  /*b480*/  BSYNC B1 ;  /* 0x0000000000017941 */ /* 0x000fea0003800000 */
.L_x_298:
[----:B-----5:R-:W-:Y:S01]  /*b490*/  HADD2.F32 R11, -RZ, R3.H0_H0 ;  /* 0x20000003ff0b7230 */ /* 0x020fe20000004100 */
[----:B--2---:R-:W-:Y:S01]  /*b4a0*/  IADD3 R10, P3, R160, R8, RZ ;  /* 0x00000008a00a7210 */ /* 0x004fe20007f7e0ff */
[----:B------:R-:W-:Y:S01]  /*b4b0*/  BSSY B1, `(.L_x_300) ;  /* 0x0000009000017945 */ /* 0x000fe20003800000 */
[----:B------:R-:W-:Y:S02]  /*b4c0*/  ISETP.GT.AND P2, PT, R0, 0x9, P1 ;  /* 0x000000090000780c */ /* 0x000fe40000f44270 */
[----:B------:R-:W-:-:S04]  /*b4d0*/  FMUL R11, R11, R16 ;  /* 0x000000100b0b7220 */ /* 0x000fc80000400000 */
[----:B------:R-:W-:-:S05]  /*b4e0*/  FFMA R11, R30, R2, R11 ;  /* 0x000000021e0b7223 */ /* 0x000fca000000000b */
[----:B------:R-:W-:Y:S02]  /*b4f0*/  F2FP.F16.F32.PACK_AB R14, RZ, R11 ;  /* 0x0000000bff0e723e */ /* 0x000fe400000000ff */
[----:B------:R-:W-:-:S05]  /*b500*/  IADD3.X R11, R158, R9, RZ, P3, !PT ;  /* 0x000000099e0b7210 */ /* 0x000fca0001ffe4ff */
[----:B------:R2:W-:Y:S01]  /*b510*/  @P4 STG.E.U16 desc[UR36][R10.64+0x10], R14 ;  /* 0x0000100e0a004986 */ /* 0x0005e2000c101524 */
[----:B------:R-:W-:Y:S05]  /*b520*/  @!P2 BRA `(.L_x_301) ;  /* 0x000000000004a947 */ /* 0x000fea0003800000 */
[----:B------:R0:W5:Y:S02]  /*b530*/  LDG.E.LTC128B.U16 R3, desc[UR36][R12.64+0x12] ;  /* 0x000012240c037981 */ /* 0x000164000c1e1520 */
.L_x_301:
[----:B------:R-:W-:Y:S05]  /*b540*/  BSYNC B1 ;  /* 0x0000000000017941 */ /* 0x000fea0003800000 */
.L_x_300:
[----:B--2--5:R-:W-:Y:S01]  /*b550*/  HADD2.F32 R11, -RZ, R3.H0_H0 ;  /* 0x20000003ff0b7230 */ /* 0x024fe20000004100 */
[----:B------:R-:W-:Y:S01]  /*b560*/  IADD3 R160, P3, P4, R160, R4, R161 ;  /* 0x00000004a0a07210 */ /* 0x000fe20007c7e0a1 */
[----:B------:R-:W-:Y:S01]  /*b570*/  BSSY B1, `(.L_x_302) ;  /* 0x0000009000017945 */ /* 0x000fe20003800000 */
[----:B------:R-:W-:Y:S02]  /*b580*/  ISETP.GT.AND P5, PT, R0, 0x10, P0 ;  /* 0x000000100000780c */ /* 0x000fe400007a4270 */
[----:B------:R-:W-:Y:S01]  /*b590*/  FMUL R10, R11, R16 ;  /* 0x000000100b0a7220 */ /* 0x000fe20000400000 */
[----:B------:R-:W-:-:S03]  /*b5a0*/  IADD3.X R161, R158, R5, R165, P3, P4 ;  /* 0x000000059ea17210 */ /* 0x000fc60001fe84a5 */
[----:B------:R-:W-:-:S05]  /*b5b0*/  FFMA R10, R31, R2, R10 ;  /* 0x000000021f0a7223 */ /* 0x000fca000000000a */
[----:B------:R-:W-:-:S05]  /*b5c0*/  F2FP.F16.F32.PACK_AB R10, RZ, R10 ;  /* 0x0000000aff0a723e */ /* 0x000fca00000000ff */
[----:B------:R2:W-:Y:S01]  /*b5d0*/  @P2 STG.E.U16 desc[UR36][R160.64+0x12], R10 ;  /* 0x0000120aa0002986 */ /* 0x0005e2000c101524 */
[----:B------:R-:W-:Y:S05]  /*b5e0*/  @!P5 BRA `(.L_x_303) ;  /* 0x000000000004d947 */ /* 0x000fea0003800000 */
[----:B------:R0:W5:Y:S02]  /*b5f0*/  LDG.E.LTC128B.U16 R3, desc[UR36][R6.64+0x20] ;  /* 0x0000202406037981 */ /* 0x000164000c1e1520 */
.L_x_303:
[----:B------:R-:W-:Y:S05]  /*b600*/  BSYNC B1 ;  /* 0x0000000000017941 */ /* 0x000fea0003800000 */
.L_x_302:
[----:B-----5:R-:W-:Y:S01]  /*b610*/  HADD2.F32 R5, -RZ, R3.H0_H0 ;  /* 0x20000003ff057230 */ /* 0x020fe20000004100 */
        /* <DEDUP_REMOVED lines=8> */
.L_x_305:
[----:B------:R-:W-:Y:S05]  /*b6a0*/  BSYNC B1 ;  /* 0x0000000000017941 */ /* 0x000fea0003800000 */
.L_x_304:
[----:B0----5:R-:W-:Y:S01]  /*b6b0*/  HADD2.F32 R5, -RZ, R3.H0_H0 ;  /* 0x20000003ff057230 */ /* 0x021fe20000004100 */
        /* <DEDUP_REMOVED lines=8> */
.L_x_307:
[----:B------:R-:W-:Y:S05]  /*b740*/  BSYNC B1 ;  /* 0x0000000000017941 */ /* 0x000fea0003800000 */
.L_x_306:
[----:B-----5:R-:W-:Y:S01]  /*b750*/  HADD2.F32 R5, -RZ, R3.H0_H0 ;  /* 0x20000003ff057230 */ /* 0x020fe20000004100 */
[----:B------:R-:W-:Y:S01]  /*b760*/  ISETP.GT.AND P2, PT, R0, 0x11, P1 ;  /* 0x000000110000780c */ /* 0x000fe20000f44270 */
[----:B0-----:R-:W-:Y:S01]  /*b770*/  @P3 IMAD.MOV.U32 R4, RZ, RZ, R160 ;  /* 0x000000ffff043224 */ /* 0x001fe200078e00a0 */
[----:B------:R-:W-:Y:S02]  /*b780*/  BSSY B1, `(.L_x_308) ;  /* 0x0000009000017945 */ /* 0x000fe40003800000 */
[----:B------:R-:W-:-:S04]  /*b790*/  FMUL R5, R5, R16 ;  /* 0x0000001005057220 */ /* 0x000fc80000400000 */
[----:B------:R-:W-:-:S05]  /*b7a0*/  FFMA R5, R34, R2, R5 ;  /* 0x0000000222057223 */ /* 0x000fca0000000005 */
[----:B------:R-:W-:-:S04]  /*b7b0*/  F2FP.F16.F32.PACK_AB R5, RZ, R5 ;  /* 0x00000005ff05723e */ /* 0x000fc800000000ff */
[----:B--2---:R-:W-:Y:S01]  /*b7c0*/  PRMT R10, R5, 0x7610, R10 ;  /* 0x00007610050a7816 */ /* 0x004fe2000000000a */
[----:B------:R-:W-:-:S05]  /*b7d0*/  @P3 IMAD.MOV.U32 R5, RZ, RZ, R161 ;  /* 0x000000ffff053224 */ /* 0x000fca00078e00a1 */
[----:B------:R0:W-:Y:S01]  /*b7e0*/  @P3 STG.E.U16 desc[UR36][R4.64+0x20], R10 ;  /* 0x0000200a04003986 */ /* 0x0001e2000c101524 */
[----:B------:R-:W-:Y:S05]  /*b7f0*/  @!P2 BRA `(.L_x_309) ;  /* 0x000000000004a947 */ /* 0x000fea0003800000 */
[----:B------:R2:W5:Y:S02]  /*b800*/  LDG.E.LTC128B.U16 R3, desc[UR36][R12.64+0x22] ;  /* 0x000022240c037981 */ /* 0x000564000c1e1520 */
.L_x_309:
[----:B------:R-:W-:Y:S05]  /*b810*/  BSYNC B1 ;  /* 0x0000000000017941 */ /* 0x000fea0003800000 */
.L_x_308:
[----:B0----5:R-:W-:Y:S01]  /*b820*/  HADD2.F32 R5, -RZ, R3.H0_H0 ;  /* 0x20000003ff057230 */ /* 0x021fe20000004100 */
[----:B------:R-:W-:Y:S01]  /*b830*/  ISETP.GT.AND P3, PT, R0, 0x18, P0 ;  /* 0x000000180000780c */ /* 0x000fe20000764270 */
[----:B------:R-:W-:Y:S03]  /*b840*/  BSSY B1, `(.L_x_310) ;  /* 0x000000a000017945 */ /* 0x000fe60003800000 */
[----:B------:R-:W-:Y:S01]  /*b850*/  FMUL R4, R5, R16 ;  /* 0x0000001005047220 */ /* 0x000fe20000400000 */
[----:B------:R-:W-:-:S03]  /*b860*/  @P2 IMAD.MOV.U32 R5, RZ, RZ, R161 ;  /* 0x000000ffff052224 */ /* 0x000fc600078e00a1 */
[----:B------:R-:W-:-:S05]  /*b870*/  FFMA R4, R35, R2, R4 ;  /* 0x0000000223047223 */ /* 0x000fca0000000004 */
[----:B------:R-:W-:-:S04]  /*b880*/  F2FP.F16.F32.PACK_AB R4, RZ, R4 ;  /* 0x00000004ff04723e */ /* 0x000fc800000000ff */
[----:B------:R-:W-:Y:S01]  /*b890*/  PRMT R10, R4, 0x7610, R10 ;  /* 0x00007610040a7816 */ /* 0x000fe2000000000a */
[----:B------:R-:W-:-:S05]  /*b8a0*/  @P2 IMAD.MOV.U32 R4, RZ, RZ, R160 ;  /* 0x000000ffff042224 */ /* 0x000fca00078e00a0 */
[----:B------:R0:W-:Y:S01]  /*b8b0*/  @P2 STG.E.U16 desc[UR36][R4.64+0x22], R10 ;  /* 0x0000220a04002986 */ /* 0x0001e2000c101524 */
[----:B------:R-:W-:Y:S05]  /*b8c0*/  @!P3 BRA `(.L_x_311) ;  /* 0x000000000004b947 */ /* 0x000fea0003800000 */
[----:B------:R0:W5:Y:S02]  /*b8d0*/  LDG.E.LTC128B.U16 R3, desc[UR36][R6.64+0x30] ;  /* 0x0000302406037981 */ /* 0x000164000c1e1520 */
.L_x_311:
[----:B------:R-:W-:Y:S05]  /*b8e0*/  BSYNC B1 ;  /* 0x0000000000017941 */ /* 0x000fea0003800000 */
.L_x_310:
        /* <DEDUP_REMOVED lines=9> */
.L_x_313:
[----:B------:R-:W-:Y:S05]  /*b980*/  BSYNC B1 ;  /* 0x0000000000017941 */ /* 0x000fea0003800000 */
.L_x_312:
        /* <DEDUP_REMOVED lines=9> */
.L_x_315:
[----:B------:R-:W-:Y:S05]  /*ba20*/  BSYNC B1 ;  /* 0x0000000000017941 */ /* 0x000fea0003800000 */
.L_x_314:
[----:B-----5:R-:W-:Y:S01]  /*ba30*/  HADD2.F32 R5, -RZ, R3.H0_H0 ;  /* 0x20000003ff057230 */ /* 0x020fe20000004100 */
[----:B------:R-:W-:Y:S01]  /*ba40*/  ISETP.GT.AND P2, PT, R0, 0x19, P1 ;  /* 0x000000190000780c */ /* 0x000fe20000f44270 */
[----:B0-----:R-:W-:Y:S01]  /*ba50*/  @P3 IMAD.MOV.U32 R4, RZ, RZ, R160 ;  /* 0x000000ffff043224 */ /* 0x001fe200078e00a0 */
[----:B------:R-:W-:Y:S02]  /*ba60*/  BSSY B1, `(.L_x_316) ;  /* 0x0000009000017945 */ /* 0x000fe40003800000 */
[----:B------:R-:W-:-:S04]  /*ba70*/  FMUL R5, R5, R16 ;  /* 0x0000001005057220 */ /* 0x000fc80000400000 */
[----:B------:R-:W-:-:S05]  /*ba80*/  FFMA R5, R38, R2, R5 ;  /* 0x0000000226057223 */ /* 0x000fca0000000005 */
[----:B------:R-:W-:-:S04]  /*ba90*/  F2FP.F16.F32.PACK_AB R5, RZ, R5 ;  /* 0x00000005ff05723e */ /* 0x000fc800000000ff */
[----:B------:R-:W-:Y:S02]  /*baa0*/  PRMT R10, R5, 0x7610, R10 ;  /* 0x00007610050a7816 */ /* 0x000fe4000000000a */
[----:B------:R-:W-:-:S05]  /*bab0*/  @P3 MOV R5, R161 ;  /* 0x000000a100053202 */ /* 0x000fca0000000f00 */
[----:B------:R0:W-:Y:S01]  /*bac0*/  @P3 STG.E.U16 desc[UR36][R4.64+0x30], R10 ;  /* 0x0000300a04003986 */ /* 0x0001e2000c101524 */
[----:B------:R-:W-:Y:S05]  /*bad0*/  @!P2 BRA `(.L_x_317) ;  /* 0x000000000004a947 */ /* 0x000fea0003800000 */
[----:B------:R0:W5:Y:S02]  /*bae0*/  LDG.E.LTC128B.U16 R3, desc[UR36][R12.64+0x32] ;  /* 0x000032240c037981 */ /* 0x000164000c1e1520 */
.L_x_317:
[----:B------:R-:W-:Y:S05]  /*baf0*/  BSYNC B1 ;  /* 0x0000000000017941 */ /* 0x000fea0003800000 */
.L_x_316:
        /* <DEDUP_REMOVED lines=12> */
.L_x_319:
[----:B------:R-:W-:Y:S05]  /*bbc0*/  BSYNC B1 ;  /* 0x0000000000017941 */ /* 0x000fea0003800000 */
.L_x_318:
        /* <DEDUP_REMOVED lines=9> */
.L_x_321:
[----:B------:R-:W-:Y:S05]  /*bc60*/  BSYNC B1 ;  /* 0x0000000000017941 */ /* 0x000fea0003800000 */
.L_x_320:
        /* <DEDUP_REMOVED lines=9> */
.L_x_323:
[----:B------:R-:W-:Y:S05]  /*bd00*/  BSYNC B1 ;  /* 0x0000000000017941 */ /* 0x000fea0003800000 */
.L_x_322:
[----:B-----5:R-:W-:Y:S01]  /*bd10*/  HADD2.F32 R5, -RZ, R3.H0_H0 ;  /* 0x20000003ff057230 */ /* 0x020fe20000004100 */
[----:B------:R-:W-:Y:S01]  /*bd20*/  ISETP.GT.AND P2, PT, R0, 0x21, P1 ;  /* 0x000000210000780c */ /* 0x000fe20000f44270 */
[----:B0-----:R-:W-:Y:S01]  /*bd30*/  @P3 IMAD.MOV.U32 R4, RZ, RZ, R160 ;  /* 0x000000ffff043224 */ /* 0x001fe200078e00a0 */
[----:B------:R-:W-:Y:S02]  /*bd40*/  BSSY B1, `(.L_x_324) ;  /* 0x0000009000017945 */ /* 0x000fe40003800000 */
[----:B------:R-:W-:-:S04]  /*bd50*/  FMUL R5, R5, R16 ;  /* 0x0000001005057220 */ /* 0x000fc80000400000 */
[----:B------:R-:W-:-:S05]  /*bd60*/  FFMA R5, R42, R2, R5 ;  /* 0x000000022a057223 */ /* 0x000fca0000000005 */
[----:B------:R-:W-:-:S04]  /*bd70*/  F2FP.F16.F32.PACK_AB R5, RZ, R5 ;  /* 0x00000005ff05723e */ /* 0x000fc800000000ff */
[----:B------:R-:W-:Y:S01]  /*bd80*/  PRMT R10, R5, 0x7610, R10 ;  /* 0x00007610050a7816 */ /* 0x000fe2000000000a */
[----:B------:R-:W-:-:S05]  /*bd90*/  @P3 IMAD.MOV.U32 R5, RZ, RZ, R161 ;  /* 0x000000ffff053224 */ /* 0x000fca00078e00a1 */
[----:B------:R0:W-:Y:S01]  /*bda0*/  @P3 STG.E.U16 desc[UR36][R4.64+0x40], R10 ;  /* 0x0000400a04003986 */ /* 0x0001e2000c101524 */
[----:B------:R-:W-:Y:S05]  /*bdb0*/  @!P2 BRA `(.L_x_325) ;  /* 0x000000000004a947 */ /* 0x000fea0003800000 */
[----:B------:R0:W5:Y:S02]  /*bdc0*/  LDG.E.LTC128B.U16 R3, desc[UR36][R12.64+0x42] ;  /* 0x000042240c037981 */ /* 0x000164000c1e1520 */
.L_x_325:
[----:B------:R-:W-:Y:S05]  /*bdd0*/  BSYNC B1 ;  /* 0x0000000000017941 */ /* 0x000fea0003800000 */
.L_x_324:
[----:B0----5:R-:W-:Y:S01]  /*bde0*/  HADD2.F32 R5, -RZ, R3.H0_H0 ;  /* 0x20000003ff057230 */ /* 0x021fe20000004100 */
[----:B------:R-:W-:Y:S01]  /*bdf0*/  ISETP.GT.AND P3, PT, R0, 0x28, P0 ;  /* 0x000000280000780c */ /* 0x000fe20000764270 */
[----:B------:R-:W-:Y:S03]  /*be00*/  BSSY B1, `(.L_x_326) ;  /* 0x000000a000017945 */ /* 0x000fe60003800000 */
[----:B------:R-:W-:Y:S01]  /*be10*/  FMUL R4, R5, R16 ;  /* 0x0000001005047220 */ /* 0x000fe20000400000 */
[----:B------:R-:W-:-:S03]  /*be20*/  @P2 MOV R5, R161 ;  /* 0x000000a100052202 */ /* 0x000fc60000000f00 */
[----:B------:R-:W-:-:S05]  /*be30*/  FFMA R4, R43, R2, R4 ;  /* 0x000000022b047223 */ /* 0x000fca0000000004 */
[----:B------:R-:W-:-:S04]  /*be40*/  F2FP.F16.F32.PACK_AB R4, RZ, R4 ;  /* 0x00000004ff04723e */ /* 0x000fc800000000ff */
[----:B------:R-:W-:Y:S01]  /*be50*/  PRMT R10, R4, 0x7610, R10 ;  /* 0x00007610040a7816 */ /* 0x000fe2000000000a */
[----:B------:R-:W-:-:S05]  /*be60*/  @P2 IMAD.MOV.U32 R4, RZ, RZ, R160 ;  /* 0x000000ffff042224 */ /* 0x000fca00078e00a0 */
[----:B------:R0:W-:Y:S01]  /*be70*/  @P2 STG.E.U16 desc[UR36][R4.64+0x42], R10 ;  /* 0x0000420a04002986 */ /* 0x0001e2000c101524 */
[----:B------:R-:W-:Y:S05]  /*be80*/  @!P3 BRA `(.L_x_327) ;  /* 0x000000000004b947 */ /* 0x000fea0003800000 */
[----:B------:R0:W5:Y:S02]  /*be90*/  LDG.E.LTC128B.U16 R3, desc[UR36][R6.64+0x50] ;  /* 0x0000502406037981 */ /* 0x000164000c1e1520 */
.L_x_327:
[----:B------:R-:W-:Y:S05]  /*bea0*/  BSYNC B1 ;  /* 0x0000000000017941 */ /* 0x000fea0003800000 */
.L_x_326:
        /* <DEDUP_REMOVED lines=9> */
.L_x_329:
[----:B------:R-:W-:Y:S05]  /*bf40*/  BSYNC B1 ;  /* 0x0000000000017941 */ /* 0x000fea0003800000 */
.L_x_328:
        /* <DEDUP_REMOVED lines=9> */
.L_x_331:
[----:B------:R-:W-:Y:S05]  /*bfe0*/  BSYNC B1 ;  /* 0x0000000000017941 */ /* 0x000fea0003800000 */
.L_x_330:
        /* <DEDUP_REMOVED lines=12> */
.L_x_333:
[----:B------:R-:W-:Y:S05]  /*c0b0*/  BSYNC B1 ;  /* 0x0000000000017941 */ /* 0x000fea0003800000 */
.L_x_332:
        /* <DEDUP_REMOVED lines=12> */
.L_x_335:
[----:B------:R-:W-:Y:S05]  /*c180*/  BSYNC B1 ;  /* 0x0000000000017941 */ /* 0x000fea0003800000 */
.L_x_334:
        /* <DEDUP_REMOVED lines=9> */
.L_x_337:
[----:B------:R-:W-:Y:S05]  /*c220*/  BSYNC B1 ;  /* 0x0000000000017941 */ /* 0x000fea0003800000 */
.L_x_336:
        /* <DEDUP_REMOVED lines=9> */
.L_x_339:
[----:B------:R-:W-:Y:S05]  /*c2c0*/  BSYNC B1 ;  /* 0x0000000000017941 */ /* 0x000fea0003800000 */
.L_x_338:
        /* <DEDUP_REMOVED lines=12> */
.L_x_341:
[----:B------:R-:W-:Y:S05]  /*c390*/  BSYNC B1 ;  /* 0x0000000000017941 */ /* 0x000fea0003800000 */
.L_x_340:
        /* <DEDUP_REMOVED lines=12> */
.L_x_343:
[----:B------:R-:W-:Y:S05]  /*c460*/  BSYNC B1 ;  /* 0x0000000000017941 */ /* 0x000fea0003800000 */
.L_x_342:
        /* <DEDUP_REMOVED lines=9> */
.L_x_345:
[----:B------:R-:W-:Y:S05]  /*c500*/  BSYNC B1 ;  /* 0x0000000000017941 */ /* 0x000fea0003800000 */
.L_x_344:
        /* <DEDUP_REMOVED lines=9> */
.L_x_347:
[----:B------:R-:W-:Y:S05]  /*c5a0*/  BSYNC B1 ;  /* 0x0000000000017941 */ /* 0x000fea0003800000 */
.L_x_346:
        /* <DEDUP_REMOVED lines=12> */
.L_x_349:
[----:B------:R-:W-:Y:S05]  /*c670*/  BSYNC B1 ;  /* 0x0000000000017941 */ /* 0x000fea0003800000 */
.L_x_348:
        /* <DEDUP_REMOVED lines=12> */
.L_x_351:
[----:B------:R-:W-:Y:S05]  /*c740*/  BSYNC B1 ;  /* 0x0000000000017941 */ /* 0x000fea0003800000 */
.L_x_350:
        /* <DEDUP_REMOVED lines=9> */
.L_x_353:
[----:B------:R-:W-:Y:S05]  /*c7e0*/  BSYNC B1 ;  /* 0x0000000000017941 */ /* 0x000fea0003800000 */
.L_x_352:
        /* <DEDUP_REMOVED lines=9> */
.L_x_355:
[----:B------:R-:W-:Y:S05]  /*c880*/  BSYNC B1 ;  /* 0x0000000000017941 */ /* 0x000fea0003800000 */
.L_x_354:
        /* <DEDUP_REMOVED lines=12> */
.L_x_357:
[----:B------:R-:W-:Y:S05]  /*c950*/  BSYNC B1 ;  /* 0x0000000000017941 */ /* 0x000fea0003800000 */
.L_x_356:
        /* <DEDUP_REMOVED lines=12> */
.L_x_359:
[----:B------:R-:W-:Y:S05]  /*ca20*/  BSYNC B1 ;  /* 0x0000000000017941 */ /* 0x000fea0003800000 */
.L_x_358:
        /* <DEDUP_REMOVED lines=9> */
.L_x_361:
[----:B------:R-:W-:Y:S05]  /*cac0*/  BSYNC B1 ;  /* 0x0000000000017941 */ /* 0x000fea0003800000 */
.L_x_360:
        /* <DEDUP_REMOVED lines=9> */
.L_x_363:
[----:B------:R-:W-:Y:S05]  /*cb60*/  BSYNC B1 ;  /* 0x0000000000017941 */ /* 0x000fea0003800000 */
.L_x_362:
        /* <DEDUP_REMOVED lines=12> */
.L_x_365:
[----:B------:R-:W-:Y:S05]  /*cc30*/  BSYNC B1 ;  /* 0x0000000000017941 */ /* 0x000fea0003800000 */
.L_x_364:
        /* <DEDUP_REMOVED lines=12> */
.L_x_367:
[----:B------:R-:W-:Y:S05]  /*cd00*/  BSYNC B1 ;  /* 0x0000000000017941 */ /* 0x000fea0003800000 */
.L_x_366:
        /* <DEDUP_REMOVED lines=9> */
.L_x_369:
[----:B------:R-:W-:Y:S05]  /*cda0*/  BSYNC B1 ;  /* 0x0000000000017941 */ /* 0x000fea0003800000 */
.L_x_368:
        /* <DEDUP_REMOVED lines=9> */
.L_x_371:
[----:B------:R-:W-:Y:S05]  /*ce40*/  BSYNC B1 ;  /* 0x0000000000017941 */ /* 0x000fea0003800000 */
.L_x_370:
        /* <DEDUP_REMOVED lines=12> */
.L_x_373:
[----:B------:R-:W-:Y:S05]  /*cf10*/  BSYNC B1 ;  /* 0x0000000000017941 */ /* 0x000fea0003800000 */
.L_x_372:
        /* <DEDUP_REMOVED lines=12> */
.L_x_375:
[----:B------:R-:W-:Y:S05]  /*cfe0*/  BSYNC B1 ;  /* 0x0000000000017941 */ /* 0x000fea0003800000 */
.L_x_374:
        /* <DEDUP_REMOVED lines=9> */
.L_x_377:
[----:B------:R-:W-:Y:S05]  /*d080*/  BSYNC B1 ;  /* 0x0000000000017941 */ /* 0x000fea0003800000 */
.L_x_376:
        /* <DEDUP_REMOVED lines=9> */
.L_x_379:
[----:B------:R-:W-:Y:S05]  /*d120*/  BSYNC B1 ;  /* 0x0000000000017941 */ /* 0x000fea0003800000 */
.L_x_378:
        /* <DEDUP_REMOVED lines=12> */
.L_x_381:
[----:B------:R-:W-:Y:S05]  /*d1f0*/  BSYNC B1 ;  /* 0x0000000000017941 */ /* 0x000fea0003800000 */
.L_x_380:
        /* <DEDUP_REMOVED lines=12> */
.L_x_383:
[----:B------:R-:W-:Y:S05]  /*d2c0*/  BSYNC B1 ;  /* 0x0000000000017941 */ /* 0x000fea0003800000 */
.L_x_382:
        /* <DEDUP_REMOVED lines=9> */
.L_x_385:
[----:B------:R-:W-:Y:S05]  /*d360*/  BSYNC B1 ;  /* 0x0000000000017941 */ /* 0x000fea0003800000 */
.L_x_384:
        /* <DEDUP_REMOVED lines=9> */
.L_x_387:
[----:B------:R-:W-:Y:S05]  /*d400*/  BSYNC B1 ;  /* 0x0000000000017941 */ /* 0x000fea0003800000 */
.L_x_386:
        /* <DEDUP_REMOVED lines=12> */
.L_x_389:
[----:B------:R-:W-:Y:S05]  /*d4d0*/  BSYNC B1 ;  /* 0x0000000000017941 */ /* 0x000fea0003800000 */
.L_x_388:
        /* <DEDUP_REMOVED lines=12> */
.L_x_391:
[----:B------:R-:W-:Y:S05]  /*d5a0*/  BSYNC B1 ;  /* 0x0000000000017941 */ /* 0x000fea0003800000 */
.L_x_390:
        /* <DEDUP_REMOVED lines=9> */
.L_x_393:
[----:B------:R-:W-:Y:S05]  /*d640*/  BSYNC B1 ;  /* 0x0000000000017941 */ /* 0x000fea0003800000 */
.L_x_392:
        /* <DEDUP_REMOVED lines=9> */
.L_x_395:
[----:B------:R-:W-:Y:S05]  /*d6e0*/  BSYNC B1 ;  /* 0x0000000000017941 */ /* 0x000fea0003800000 */
.L_x_394:
        /* <DEDUP_REMOVED lines=12> */
.L_x_397:
[----:B------:R-:W-:Y:S05]  /*d7b0*/  BSYNC B1 ;  /* 0x0000000000017941 */ /* 0x000fea0003800000 */
.L_x_396:
        /* <DEDUP_REMOVED lines=12> */
.L_x_399:
[----:B------:R-:W-:Y:S05]  /*d880*/  BSYNC B1 ;  /* 0x0000000000017941 */ /* 0x000fea0003800000 */
.L_x_398:
        /* <DEDUP_REMOVED lines=9> */
.L_x_401:
[----:B------:R-:W-:Y:S05]  /*d920*/  BSYNC B1 ;  /* 0x0000000000017941 */ /* 0x000fea0003800000 */
.L_x_400:
        /* <DEDUP_REMOVED lines=9> */
.L_x_403:
[----:B------:R-:W-:Y:S05]  /*d9c0*/  BSYNC B1 ;  /* 0x0000000000017941 */ /* 0x000fea0003800000 */
.L_x_402:
        /* <DEDUP_REMOVED lines=12> */
.L_x_405:
[----:B------:R-:W-:Y:S05]  /*da90*/  BSYNC B1 ;  /* 0x0000000000017941 */ /* 0x000fea0003800000 */
.L_x_404:
        /* <DEDUP_REMOVED lines=12> */
.L_x_407:
[----:B------:R-:W-:Y:S05]  /*db60*/  BSYNC B1 ;  /* 0x0000000000017941 */ /* 0x000fea0003800000 */
.L_x_406:
        /* <DEDUP_REMOVED lines=9> */
.L_x_409:
[----:B------:R-:W-:Y:S05]  /*dc00*/  BSYNC B1 ;  /* 0x0000000000017941 */ /* 0x000fea0003800000 */
.L_x_408:
        /* <DEDUP_REMOVED lines=9> */
.L_x_411:
[----:B------:R-:W-:Y:S05]  /*dca0*/  BSYNC B1 ;  /* 0x0000000000017941 */ /* 0x000fea0003800000 */
.L_x_410:
        /* <DEDUP_REMOVED lines=12> */
.L_x_413:
[----:B------:R-:W-:Y:S05]  /*dd70*/  BSYNC B1 ;  /* 0x0000000000017941 */ /* 0x000fea0003800000 */
.L_x_412:
        /* <DEDUP_REMOVED lines=12> */
.L_x_415:
[----:B------:R-:W-:Y:S05]  /*de40*/  BSYNC B1 ;  /* 0x0000000000017941 */ /* 0x000fea0003800000 */
.L_x_414:
        /* <DEDUP_REMOVED lines=9> */
.L_x_417:
[----:B------:R-:W-:Y:S05]  /*dee0*/  BSYNC B1 ;  /* 0x0000000000017941 */ /* 0x000fea0003800000 */
.L_x_416:
        /* <DEDUP_REMOVED lines=9> */
.L_x_419:
[----:B------:R-:W-:Y:S05]  /*df80*/  BSYNC B1 ;  /* 0x0000000000017941 */ /* 0x000fea0003800000 */
.L_x_418:
        /* <DEDUP_REMOVED lines=12> */
.L_x_421:
[----:B------:R-:W-:Y:S05]  /*e050*/  BSYNC B1 ;  /* 0x0000000000017941 */ /* 0x000fea0003800000 */
.L_x_420:
        /* <DEDUP_REMOVED lines=12> */
.L_x_423:
[----:B------:R-:W-:Y:S05]  /*e120*/  BSYNC B1 ;  /* 0x0000000000017941 */ /* 0x000fea0003800000 */
.L_x_422:
        /* <DEDUP_REMOVED lines=9> */
.L_x_425:
[----:B------:R-:W-:Y:S05]  /*e1c0*/  BSYNC B1 ;  /* 0x0000000000017941 */ /* 0x000fea0003800000 */
.L_x_424:
        /* <DEDUP_REMOVED lines=9> */
.L_x_427:
[----:B------:R-:W-:Y:S05]  /*e260*/  BSYNC B1 ;  /* 0x0000000000017941 */ /* 0x000fea0003800000 */
.L_x_426:
        /* <DEDUP_REMOVED lines=12> */
.L_x_429:
[----:B------:R-:W-:Y:S05]  /*e330*/  BSYNC B1 ;  /* 0x0000000000017941 */ /* 0x000fea0003800000 */
.L_x_428:
        /* <DEDUP_REMOVED lines=12> */
.L_x_431:
[----:B------:R-:W-:Y:S05]  /*e400*/  BSYNC B1 ;  /* 0x0000000000017941 */ /* 0x000fea0003800000 */
.L_x_430:
        /* <DEDUP_REMOVED lines=9> */
.L_x_433:
[----:B------:R-:W-:Y:S05]  /*e4a0*/  BSYNC B1 ;  /* 0x0000000000017941 */ /* 0x000fea0003800000 */
.L_x_432:
        /* <DEDUP_REMOVED lines=9> */
.L_x_435:
[----:B------:R-:W-:Y:S05]  /*e540*/  BSYNC B1 ;  /* 0x0000000000017941 */ /* 0x000fea0003800000 */
.L_x_434:
        /* <DEDUP_REMOVED lines=12> */
.L_x_437:
[----:B------:R-:W-:Y:S05]  /*e610*/  BSYNC B1 ;  /* 0x0000000000017941 */ /* 0x000fea0003800000 */
.L_x_436:
        /* <DEDUP_REMOVED lines=12> */
.L_x_439:
[----:B------:R-:W-:Y:S05]  /*e6e0*/  BSYNC B1 ;  /* 0x0000000000017941 */ /* 0x000fea0003800000 */
.L_x_438:
        /* <DEDUP_REMOVED lines=9> */
.L_x_441:
[----:B------:R-:W-:Y:S05]  /*e780*/  BSYNC B1 ;  /* 0x0000000000017941 */ /* 0x000fea0003800000 */
.L_x_440:
        /* <DEDUP_REMOVED lines=9> */
.L_x_443:
[----:B------:R-:W-:Y:S05]  /*e820*/  BSYNC B1 ;  /* 0x0000000000017941 */ /* 0x000fea0003800000 */
.L_x_442:
        /* <DEDUP_REMOVED lines=12> */
.L_x_445:
[----:B------:R-:W-:Y:S05]  /*e8f0*/  BSYNC B1 ;  /* 0x0000000000017941 */ /* 0x000fea0003800000 */
.L_x_444:
        /* <DEDUP_REMOVED lines=12> */
.L_x_447:
[----:B------:R-:W-:Y:S05]  /*e9c0*/  BSYNC B1 ;  /* 0x0000000000017941 */ /* 0x000fea0003800000 */
.L_x_446:
        /* <DEDUP_REMOVED lines=9> */
.L_x_449:
[----:B------:R-:W-:Y:S05]  /*ea60*/  BSYNC B1 ;  /* 0x0000000000017941 */ /* 0x000fea0003800000 */
.L_x_448:
        /* <DEDUP_REMOVED lines=9> */
.L_x_451:
[----:B------:R-:W-:Y:S05]  /*eb00*/  BSYNC B1 ;  /* 0x0000000000017941 */ /* 0x000fea0003800000 */
.L_x_450:
        /* <DEDUP_REMOVED lines=12> */
.L_x_453:
[----:B------:R-:W-:Y:S05]  /*ebd0*/  BSYNC B1 ;  /* 0x0000000000017941 */ /* 0x000fea0003800000 */
.L_x_452:
        /* <DEDUP_REMOVED lines=12> */
.L_x_455:
[----:B------:R-:W-:Y:S05]  /*eca0*/  BSYNC B1 ;  /* 0x0000000000017941 */ /* 0x000fea0003800000 */
.L_x_454:
        /* <DEDUP_REMOVED lines=9> */
.L_x_457:
[----:B------:R-:W-:Y:S05]  /*ed40*/  BSYNC B1 ;  /* 0x0000000000017941 */ /* 0x000fea0003800000 */
.L_x_456:
        /* <DEDUP_REMOVED lines=9> */
.L_x_459:
[----:B------:R-:W-:Y:S05]  /*ede0*/  BSYNC B1 ;  /* 0x0000000000017941 */ /* 0x000fea0003800000 */
.L_x_458:
        /* <DEDUP_REMOVED lines=12> */
.L_x_461:
[----:B------:R-:W-:Y:S05]  /*eeb0*/  BSYNC B1 ;  /* 0x0000000000017941 */ /* 0x000fea0003800000 */
.L_x_460:
        /* <DEDUP_REMOVED lines=12> */
.L_x_463:
[----:B------:R-:W-:Y:S05]  /*ef80*/  BSYNC B1 ;  /* 0x0000000000017941 */ /* 0x000fea0003800000 */
.L_x_462:
        /* <DEDUP_REMOVED lines=9> */
.L_x_465:
[----:B------:R-:W-:Y:S05]  /*f020*/  BSYNC B1 ;  /* 0x0000000000017941 */ /* 0x000fea0003800000 */
.L_x_464:
        /* <DEDUP_REMOVED lines=9> */
.L_x_467:
[----:B------:R-:W-:Y:S05]  /*f0c0*/  BSYNC B1 ;  /* 0x0000000000017941 */ /* 0x000fea0003800000 */
.L_x_466:
        /* <DEDUP_REMOVED lines=12> */
.L_x_469:
[----:B------:R-:W-:Y:S05]  /*f190*/  BSYNC B1 ;  /* 0x0000000000017941 */ /* 0x000fea0003800000 */
.L_x_468:
        /* <DEDUP_REMOVED lines=12> */
.L_x_471:
[----:B------:R-:W-:Y:S05]  /*f260*/  BSYNC B1 ;  /* 0x0000000000017941 */ /* 0x000fea0003800000 */
.L_x_470:
        /* <DEDUP_REMOVED lines=9> */
.L_x_473:
[----:B------:R-:W-:Y:S05]  /*f300*/  BSYNC B1 ;  /* 0x0000000000017941 */ /* 0x000fea0003800000 */
.L_x_472:
        /* <DEDUP_REMOVED lines=9> */
.L_x_475:
[----:B------:R-:W-:Y:S05]  /*f3a0*/  BSYNC B1 ;  /* 0x0000000000017941 */ /* 0x000fea0003800000 */
.L_x_474:
        /* <DEDUP_REMOVED lines=12> */
.L_x_477:
[----:B------:R-:W-:Y:S05]  /*f470*/  BSYNC B1 ;  /* 0x0000000000017941 */ /* 0x000fea0003800000 */
.L_x_476:
        /* <DEDUP_REMOVED lines=12> */
.L_x_479:
[----:B------:R-:W-:Y:S05]  /*f540*/  BSYNC B1 ;  /* 0x0000000000017941 */ /* 0x000fea0003800000 */
.L_x_478:
        /* <DEDUP_REMOVED lines=9> */
.L_x_481:
[----:B------:R-:W-:Y:S05]  /*f5e0*/  BSYNC B1 ;  /* 0x0000000000017941 */ /* 0x000fea0003800000 */
.L_x_480:
        /* <DEDUP_REMOVED lines=9> */
.L_x_483:
[----:B------:R-:W-:Y:S05]  /*f680*/  BSYNC B1 ;  /* 0x0000000000017941 */ /* 0x000fea0003800000 */
.L_x_482:
        /* <DEDUP_REMOVED lines=12> */
.L_x_485:
[----:B------:R-:W-:Y:S05]  /*f750*/  BSYNC B1 ;  /* 0x0000000000017941 */ /* 0x000fea0003800000 */
.L_x_484:
        /* <DEDUP_REMOVED lines=12> */
.L_x_487:
[----:B------:R-:W-:Y:S05]  /*f820*/  BSYNC B1 ;  /* 0x0000000000017941 */ /* 0x000fea0003800000 */
.L_x_486:
        /* <DEDUP_REMOVED lines=9> */
.L_x_489:
[----:B------:R-:W-:Y:S05]  /*f8c0*/  BSYNC B1 ;  /* 0x0000000000017941 */ /* 0x000fea0003800000 */
.L_x_488:
        /* <DEDUP_REMOVED lines=9> */
.L_x_491:
[----:B------:R-:W-:Y:S05]  /*f960*/  BSYNC B1 ;  /* 0x0000000000017941 */ /* 0x000fea0003800000 */
.L_x_490:
        /* <DEDUP_REMOVED lines=12> */
.L_x_493:
[----:B------:R-:W-:Y:S05]  /*fa30*/  BSYNC B1 ;  /* 0x0000000000017941 */ /* 0x000fea0003800000 */
.L_x_492:
        /* <DEDUP_REMOVED lines=12> */
.L_x_495:
[----:B------:R-:W-:Y:S05]  /*fb00*/  BSYNC B1 ;  /* 0x0000000000017941 */ /* 0x000fea0003800000 */
.L_x_494:
        /* <DEDUP_REMOVED lines=9> */
.L_x_497:
[----:B------:R-:W-:Y:S05]  /*fba0*/  BSYNC B1 ;  /* 0x0000000000017941 */ /* 0x000fea0003800000 */
.L_x_496:
        /* <DEDUP_REMOVED lines=9> */
.L_x_499:
[----:B------:R-:W-:Y:S05]  /*fc40*/  BSYNC B1 ;  /* 0x0000000000017941 */ /* 0x000fea0003800000 */
.L_x_498:
        /* <DEDUP_REMOVED lines=12> */
.L_x_501:
[----:B------:R-:W-:Y:S05]  /*fd10*/  BSYNC B1 ;  /* 0x0000000000017941 */ /* 0x000fea0003800000 */
.L_x_500:
        /* <DEDUP_REMOVED lines=12> */
.L_x_503:
[----:B------:R-:W-:Y:S05]  /*fde0*/  BSYNC B1 ;  /* 0x0000000000017941 */ /* 0x000fea0003800000 */
.L_x_502:
        /* <DEDUP_REMOVED lines=9> */
.L_x_505:
[----:B------:R-:W-:Y:S05]  /*fe80*/  BSYNC B1 ;  /* 0x0000000000017941 */ /* 0x000fea0003800000 */
.L_x_504:
        /* <DEDUP_REMOVED lines=9> */
.L_x_507:
[----:B------:R-:W-:Y:S05]  /*ff20*/  BSYNC B1 ;  /* 0x0000000000017941 */ /* 0x000fea0003800000 */
.L_x_506:
        /* <DEDUP_REMOVED lines=12> */
.L_x_509:
[----:B------:R-:W-:Y:S05]  /*fff0*/  BSYNC B1 ;  /* 0x0000000000017941 */ /* 0x000fea0003800000 */
.L_x_508:
        /* <DEDUP_REMOVED lines=12> */
.L_x_511:
[----:B------:R-:W-:Y:S05]  /*100c0*/  BSYNC B1 ;  /* 0x0000000000017941 */ /* 0x000fea0003800000 */
.L_x_510:
        /* <DEDUP_REMOVED lines=9> */
.L_x_513:
[----:B------:R-:W-:Y:S05]  /*10160*/  BSYNC B1 ;  /* 0x0000000000017941 */ /* 0x000fea0003800000 */
.L_x_512:
        /* <DEDUP_REMOVED lines=9> */
.L_x_515:
[----:B------:R-:W-:Y:S05]  /*10200*/  BSYNC B1 ;  /* 0x0000000000017941 */ /* 0x000fea0003800000 */
.L_x_514:
        /* <DEDUP_REMOVED lines=12> */
.L_x_517:
[----:B------:R-:W-:Y:S05]  /*102d0*/  BSYNC B1 ;  /* 0x0000000000017941 */ /* 0x000fea0003800000 */
.L_x_516:
        /* <DEDUP_REMOVED lines=12> */
.L_x_519:
[----:B------:R-:W-:Y:S05]  /*103a0*/  BSYNC B1 ;  /* 0x0000000000017941 */ /* 0x000fea0003800000 */
.L_x_518:
        /* <DEDUP_REMOVED lines=9> */
.L_x_521:
[----:B------:R-:W-:Y:S05]  /*10440*/  BSYNC B1 ;  /* 0x0000000000017941 */ /* 0x000fea0003800000 */
.L_x_520:
        /* <DEDUP_REMOVED lines=9> */
.L_x_523:
[----:B------:R-:W-:Y:S05]  /*104e0*/  BSYNC B1 ;  /* 0x0000000000017941 */ /* 0x000fea0003800000 */
.L_x_522:
        /* <DEDUP_REMOVED lines=12> */
.L_x_525:
[----:B------:R-:W-:Y:S05]  /*105b0*/  BSYNC B1 ;  /* 0x0000000000017941 */ /* 0x000fea0003800000 */
.L_x_524:
        /* <DEDUP_REMOVED lines=12> */
.L_x_527:
[----:B------:R-:W-:Y:S05]  /*10680*/  BSYNC B1 ;  /* 0x0000000000017941 */ /* 0x000fea0003800000 */
.L_x_526:
        /* <DEDUP_REMOVED lines=9> */
.L_x_529:
[----:B------:R-:W-:Y:S05]  /*10720*/  BSYNC B1 ;  /* 0x0000000000017941 */ /* 0x000fea0003800000 */
.L_x_528:
        /* <DEDUP_REMOVED lines=9> */
.L_x_531:
[----:B------:R-:W-:Y:S05]  /*107c0*/  BSYNC B1 ;  /* 0x0000000000017941 */ /* 0x000fea0003800000 */
.L_x_530:
        /* <DEDUP_REMOVED lines=12> */
.L_x_533:
[----:B------:R-:W-:Y:S05]  /*10890*/  BSYNC B1 ;  /* 0x0000000000017941 */ /* 0x000fea0003800000 */
.L_x_532:
        /* <DEDUP_REMOVED lines=12> */
.L_x_535:
[----:B------:R-:W-:Y:S05]  /*10960*/  BSYNC B1 ;  /* 0x0000000000017941 */ /* 0x000fea0003800000 */
.L_x_534:
        /* <DEDUP_REMOVED lines=9> */
.L_x_537:
[----:B------:R-:W-:Y:S05]  /*10a00*/  BSYNC B1 ;  /* 0x0000000000017941 */ /* 0x000fea0003800000 */
.L_x_536:
        /* <DEDUP_REMOVED lines=9> */
.L_x_539:
[----:B------:R-:W-:Y:S05]  /*10aa0*/  BSYNC B1 ;  /* 0x0000000000017941 */ /* 0x000fea0003800000 */
.L_x_538:
[----:B-----5:R-:W-:Y:S01]  /*10ab0*/  HADD2.F32 R5, -RZ, R3.H0_H0 ;  /* 0x20000003ff057230 */ /* 0x020fe20000004100 */
[----:B------:R-:W-:Y:S01]  /*10ac0*/  ISETP.GT.AND P1, PT, R0, 0xf9, P1 ;  /* 0x000000f90000780c */ /* 0x000fe20000f24270 */
[----:B0-----:R-:W-:Y:S01]  /*10ad0*/  @P2 IMAD.MOV.U32 R4, RZ, RZ, R160 ;  /* 0x000000ffff042224 */ /* 0x001fe200078e00a0 */
[----:B------:R-:W-:Y:S02]  /*10ae0*/  BSSY B1, `(.L_x_540) ;  /* 0x0000009000017945 */ /* 0x000fe40003800000 */
[----:B------:R-:W-:-:S04]  /*10af0*/  FMUL R5, R5, R16 ;  /* 0x0000001005057220 */ /* 0x000fc80000400000 */
[----:B------:R-:W-:-:S05]  /*10b00*/  FFMA R5, R150, R2, R5 ;  /* 0x0000000296057223 */ /* 0x000fca0000000005 */
[----:B------:R-:W-:-:S04]  /*10b10*/  F2FP.F16.F32.PACK_AB R5, RZ, R5 ;  /* 0x00000005ff05723e */ /* 0x000fc800000000ff */
[----:B-1--4-:R-:W-:Y:S01]  /*10b20*/  PRMT R6, R5, 0x7610, R6 ;  /* 0x0000761005067816 */ /* 0x012fe20000000006 */
[----:B------:R-:W-:-:S05]  /*10b30*/  @P2 IMAD.MOV.U32 R5, RZ, RZ, R161 ;  /* 0x000000ffff052224 */ /* 0x000fca00078e00a1 */
[----:B------:R0:W-:Y:S01]  /*10b40*/  @P2 STG.E.U16 desc[UR36][R4.64+0x1f0], R6 ;  /* 0x0001f00604002986 */ /* 0x0001e2000c101524 */
[----:B------:R-:W-:Y:S05]  /*10b50*/  @!P1 BRA `(.L_x_541) ;  /* 0x0000000000049947 */ /* 0x000fea0003800000 */
[----:B------:R1:W5:Y:S02]  /*10b60*/  LDG.E.LTC128B.U16 R3, desc[UR36][R12.64+0x1f2] ;  /* 0x0001f2240c037981 */ /* 0x000364000c1e1520 */
.L_x_541:
[----:B------:R-:W-:Y:S05]  /*10b70*/  BSYNC B1 ;  /* 0x0000000000017941 */ /* 0x000fea0003800000 */
.L_x_540:
[----:B------:R-:W-:Y:S05]  /*10b80*/  @!P1 BRA `(.L_x_542) ;  /* 0x0000004c00b09947 */ /* 0x000fea0003800000 */
[----:B-----5:R-:W-:-:S05]  /*10b90*/  HADD2.F32 R3, -RZ, R3.H0_H0 ;  /* 0x20000003ff037230 */ /* 0x020fca0000004100 */
[----:B------:R-:W-:-:S04]  /*10ba0*/  FMUL R0, R3, R16 ;  /* 0x0000001003007220 */ /* 0x000fc80000400000 */
[----:B------:R-:W-:-:S05]  /*10bb0*/  FFMA R0, R151, R2, R0 ;  /* 0x0000000297007223 */ /* 0x000fca0000000000 */
[----:B------:R-:W-:-:S05]  /*10bc0*/  F2FP.F16.F32.PACK_AB R0, RZ, R0 ;  /* 0x00000000ff00723e */ /* 0x000fca00000000ff */
[----:B------:R4:W-:Y:S01]  /*10bd0*/  STG.E.U16 desc[UR36][R160.64+0x1f2], R0 ;  /* 0x0001f200a0007986 */ /* 0x0009e2000c101524 */
[----:B------:R-:W-:Y:S05]  /*10be0*/  BRA `(.L_x_542) ;  /* 0x0000004c00987947 */ /* 0x000fea0003800000 */
.L_x_35:
[----:B------:R-:W2:Y:S01]  /*10bf0*/  LDL.LU R3, [R1] ;  /* 0x0000000001037983 */ /* 0x000ea20000300800 */
[----:B------:R-:W-:-:S03]  /*10c00*/  ULDC.64 UR4, c[0x0][0x5c0] ;  /* 0x0001700000047ab9 */ /* 0x000fc60000000a00 */
[----:B------:R-:W3:Y:S04]  /*10c10*/  LDL.LU R9, [R1+0x60] ;  /* 0x0000600001097983 */ /* 0x000ee80000300800 */
[----:B------:R-:W4:Y:S04]  /*10c20*/  LDL.LU R11, [R1+0x8c] ;  /* 0x00008c00010b7983 */ /* 0x000f280000300800 */
[----:B------:R-:W5:Y:S04]  /*10c30*/  LDL.LU R12, [R1+0x90] ;  /* 0x00009000010c7983 */ /* 0x000f680000300800 */
        /* <DEDUP_REMOVED lines=74> */
[----:B------:R-:W5:Y:S01]  /*110e0*/  LDL.LU R161, [R1+0x1cc] ;  /* 0x0001cc0001a17983 */ /* 0x000f620000300800 */
[----:B--2---:R-:W-:-:S03]  /*110f0*/  FMUL R3, R3, R2 ;  /* 0x0000000203037220 */ /* 0x004fc60000400000 */
[----:B------:R-:W2:Y:S01]  /*11100*/  LDL.LU R160, [R1+0x1d0] ;  /* 0x0001d00001a07983 */ /* 0x000ea20000300800 */
[----:B------:R-:W-:-:S03]  /*11110*/  LEA R4, P0, R6, UR4, 0x1 ;  /* 0x0000000406047c11 */ /* 0x000fc6000f8008ff */
[----:B------:R-:W2:Y:S04]  /*11120*/  LDL.LU R159, [R1+0x1d4] ;  /* 0x0001d400019f7983 */ /* 0x000ea80000300800 */
[----:B------:R-:W2:Y:S04]  /*11130*/  LDL.LU R158, [R1+0x1d8] ;  /* 0x0001d800019e7983 */ /* 0x000ea80000300800 */
[----:B------:R-:W2:Y:S04]  /*11140*/  LDL.LU R157, [R1+0x1dc] ;  /* 0x0001dc00019d7983 */ /* 0x000ea80000300800 */
[----:B------:R-:W2:Y:S01]  /*11150*/  LDL.LU R156, [R1+0x1e0] ;  /* 0x0001e000019c7983 */ /* 0x000ea20000300800 */
[----:B------:R-:W-:-:S03]  /*11160*/  LEA.HI.X R5, R6, UR5, R10, 0x1, P0 ;  /* 0x0000000506057c11 */ /* 0x000fc600080f0c0a */
[----:B------:R-:W2:Y:S01]  /*11170*/  LDL.LU R155, [R1+0x1e4] ;  /* 0x0001e400019b7983 */ /* 0x000ea20000300800 */
[----:B------:R-:W-:-:S03]  /*11180*/  F2FP.F16.F32.PACK_AB R3, RZ, R3 ;  /* 0x00000003ff03723e */ /* 0x000fc600000000ff */
[----:B------:R-:W2:Y:S04]  /*11190*/  LDL.LU R154, [R1+0x1e8] ;  /* 0x0001e800019a7983 */ /* 0x000ea80000300800 */
[----:B------:R-:W2:Y:S04]  /*111a0*/  LDL.LU R23, [R1+0x1ec] ;  /* 0x0001ec0001177983 */ /* 0x000ea80000300800 */
[----:B------:R-:W2:Y:S04]  /*111b0*/  LDL.LU R22, [R1+0x1f0] ;  /* 0x0001f00001167983 */ /* 0x000ea80000300800 */
[----:B------:R-:W2:Y:S04]  /*111c0*/  LDL.LU R21, [R1+0x1f4] ;  /* 0x0001f40001157983 */ /* 0x000ea80000300800 */
[----:B------:R-:W2:Y:S04]  /*111d0*/  LDL.LU R20, [R1+0x1f8] ;  /* 0x0001f80001147983 */ /* 0x000ea80000300800 */
[----:B------:R-:W2:Y:S04]  /*111e0*/  LDL.LU R19, [R1+0x1fc] ;  /* 0x0001fc0001137983 */ /* 0x000ea80000300800 */
[----:B------:R-:W3:Y:S04]  /*111f0*/  LDL.LU R7, [R1+0x8] ;  /* 0x0000080001077983 */ /* 0x000ee80000300800 */
[----:B------:R-:W4:Y:S04]  /*11200*/  LDL.LU R6, [R1+0xc] ;  /* 0x00000c0001067983 */ /* 0x000f280000300800 */
[----:B------:R0:W-:Y:S04]  /*11210*/  @P1 STG.E.U16 desc[UR36][R4.64], R3 ;  /* 0x0000000304001986 */ /* 0x0001e8000c101524 */
[----:B0-----:R-:W5:Y:S01]  /*11220*/  LDL.LU R3, [R1+0x4] ;  /* 0x0000040001037983 */ /* 0x001f620000300800 */
[----:B------:R-:W-:Y:S01]  /*11230*/  ISETP.GT.AND P0, PT, R0, 0x1, P3 ;  /* 0x000000010000780c */ /* 0x000fe20001f04270 */
[----:B------:R-:W-:Y:S01]  /*11240*/  USHF.L.U32 UR5, UR8, 0x4, URZ ;  /* 0x0000000408057899 */ /* 0x000fe2000800063f */
[----:B------:R-:W-:Y:S01]  /*11250*/  ISETP.GT.AND P2, PT, R153, 0x8, PT ;  /* 0x000000089900780c */ /* 0x000fe20003f44270 */
[----:B------:R-:W-:Y:S01]  /*11260*/  USHF.L.U64.HI UR4, UR8, 0x4, UR9 ;  /* 0x0000000408047899 */ /* 0x000fe20008010209 */
[----:B---3--:R-:W-:-:S05]  /*11270*/  FMUL R7, R7, R2 ;  /* 0x0000000207077220 */ /* 0x008fca0000400000 */
[----:B------:R-:W-:-:S04]  /*11280*/  F2FP.F16.F32.PACK_AB R7, RZ, R7 ;  /* 0x00000007ff07723e */ /* 0x000fc800000000ff */
[----:B------:R-:W-:Y:S01]  /*11290*/  PRMT R8, R7, 0x7610, R8 ;  /* 0x0000761007087816 */ /* 0x000fe20000000008 */
[----:B-----5:R-:W-:-:S05]  /*112a0*/  FMUL R3, R3, R2 ;  /* 0x0000000203037220 */ /* 0x020fca0000400000 */
[----:B------:R-:W-:-:S05]  /*112b0*/  F2FP.F16.F32.PACK_AB R3, RZ, R3 ;  /* 0x00000003ff03723e */ /* 0x000fca00000000ff */
[----:B------:R4:W-:Y:S01]  /*112c0*/  @P0 STG.E.U16 desc[UR36][R4.64+0x2], R3 ;  /* 0x0000020304000986 */ /* 0x0009e2000c101524 */
[----:B------:R-:W-:Y:S01]  /*112d0*/  ISETP.GT.AND P0, PT, R0, RZ, P2 ;  /* 0x000000ff0000720c */ /* 0x000fe20001704270 */
[----:B----4-:R-:W-:Y:S01]  /*112e0*/  FMUL R3, R6, R2 ;  /* 0x0000000206037220 */ /* 0x010fe20000400000 */
[----:B------:R-:W-:-:S04]  /*112f0*/  IADD3 R6, P1, R4, UR5, RZ ;  /* 0x0000000504067c10 */ /* 0x000fc8000ff3e0ff */
[----:B------:R-:W-:Y:S02]  /*11300*/  IADD3.X R7, R5, UR4, RZ, P1, !PT ;  /* 0x0000000405077c10 */ /* 0x000fe40008ffe4ff */
[----:B------:R-:W-:-:S05]  /*11310*/  F2FP.F16.F32.PACK_AB R3, RZ, R3 ;  /* 0x00000003ff03723e */ /* 0x000fca00000000ff */
[----:B------:R0:W-:Y:S01]  /*11320*/  @P0 STG.E.U16 desc[UR36][R6.64], R8 ;  /* 0x0000000806000986 */ /* 0x0001e2000c101524 */
[----:B------:R-:W-:-:S03]  /*11330*/  ISETP.GT.AND P0, PT, R0, 0x1, P2 ;  /* 0x000000010000780c */ /* 0x000fc60001704270 */
[----:B0-----:R-:W3:Y:S10]  /*11340*/  LDL.LU R8, [R1+0x50] ;  /* 0x0000500001087983 */ /* 0x001ef40000300800 */
[----:B------:R0:W-:Y:S04]  /*11350*/  @P0 STG.E.U16 desc[UR36][R6.64+0x2], R3 ;  /* 0x0000020306000986 */ /* 0x0001e8000c101524 */
[----:B0-----:R-:W4:Y:S01]  /*11360*/  LDL.LU R3, [R1+0x10] ;  /* 0x0000100001037983 */ /* 0x001f220000300800 */
[----:B------:R-:W-:Y:S01]  /*11370*/  ISETP.GT.AND P0, PT, R0, 0x8, P3 ;  /* 0x000000080000780c */ /* 0x000fe20001f04270 */
[----:B----4-:R-:W-:-:S05]  /*11380*/  FMUL R3, R3, R2 ;  /* 0x0000000203037220 */ /* 0x010fca0000400000 */
[----:B------:R-:W-:-:S07]  /*11390*/  F2FP.F16.F32.PACK_AB R3, RZ, R3 ;  /* 0x00000003ff03723e */ /* 0x000fce00000000ff */
        /* <DEDUP_REMOVED lines=73> */
[----:B---3--:R-:W-:-:S05]  /*11830*/  FMUL R8, R8, R2 ;  /* 0x0000000208087220 */ /* 0x008fca0000400000 */
[----:B------:R-:W-:Y:S01]  /*11840*/  F2FP.F16.F32.PACK_AB R8, RZ, R8 ;  /* 0x00000008ff08723e */ /* 0x000fe200000000ff */
[----:B----4-:R-:W-:-:S05]  /*11850*/  FMUL R3, R3, R2 ;  /* 0x0000000203037220 */ /* 0x010fca0000400000 */
[----:B------:R-:W-:-:S05]  /*11860*/  F2FP.F16.F32.PACK_AB R3, RZ, R3 ;  /* 0x00000003ff03723e */ /* 0x000fca00000000ff */
[----:B------:R0:W-:Y:S01]  /*11870*/  @P0 STG.E.U16 desc[UR36][R6.64+0x42], R3 ;  /* 0x0000420306000986 */ /* 0x0001e2000c101524 */
[----:B------:R-:W-:-:S03]  /*11880*/  ISETP.GT.AND P0, PT, R0, 0x28, P3 ;  /* 0x000000280000780c */ /* 0x000fc60001f04270 */
[----:B0-----:R-:W3:Y:S01]  /*11890*/  LDL.LU R3, [R1+0x54] ;  /* 0x0000540001037983 */ /* 0x001ee20000300800 */
[----:B------:R-:W-:-:S09]  /*118a0*/  ISETP.GT.AND P1, PT, R0, 0x29, P3 ;  /* 0x000000290000780c */ /* 0x000fd20001f24270 */
[----:B------:R0:W-:Y:S04]  /*118b0*/  @P0 STG.E.U16 desc[UR36][R4.64+0x50], R8 ;  /* 0x0000500804000986 */ /* 0x0001e8000c101524 */
[----:B0-----:R-:W4:Y:S01]  /*118c0*/  LDL.LU R8, [R1+0x58] ;  /* 0x0000580001087983 */ /* 0x001f220000300800 */
[----:B---3--:R-:W-:-:S05]  /*118d0*/  FMUL R3, R3, R2 ;  /* 0x0000000203037220 */ /* 0x008fca0000400000 */
[----:B------:R-:W-:-:S05]  /*118e0*/  F2FP.F16.F32.PACK_AB R3, RZ, R3 ;  /* 0x00000003ff03723e */ /* 0x000fca00000000ff */
[----:B------:R0:W-:Y:S01]  /*118f0*/  @P1 STG.E.U16 desc[UR36][R4.64+0x52], R3 ;  /* 0x0000520304001986 */ /* 0x0001e2000c101524 */
[----:B----4-:R-:W-:-:S05]  /*11900*/  FMUL R8, R8, R2 ;  /* 0x0000000208087220 */ /* 0x010fca0000400000 */
[----:B------:R-:W-:Y:S01]  /*11910*/  F2FP.F16.F32.PACK_AB R8, RZ, R8 ;  /* 0x00000008ff08723e */ /* 0x000fe200000000ff */
[----:B0-----:R-:W3:Y:S03]  /*11920*/  LDL.LU R3, [R1+0x5c] ;  /* 0x00005c0001037983 */ /* 0x001ee60000300800 */
[----:B------:R-:W-:Y:S02]  /*11930*/  PRMT R10, R8, 0x7610, R10 ;  /* 0x00007610080a7816 */ /* 0x000fe4000000000a */
[----:B------:R-:W4:Y:S01]  /*11940*/  LDL.LU R8, [R1+0x64] ;  /* 0x0000640001087983 */ /* 0x000f220000300800 */
[C---:B------:R-:W-:Y:S02]  /*11950*/  ISETP.GT.AND P1, PT, R0.reuse, 0x28, P2 ;  /* 0x000000280000780c */ /* 0x040fe40001724270 */
[C---:B------:R-:W-:Y:S02]  /*11960*/  ISETP.GT.AND P4, PT, R0.reuse, 0x29, P2 ;  /* 0x000000290000780c */ /* 0x040fe40001784270 */
[C---:B------:R-:W-:Y:S01]  /*11970*/  ISETP.GT.AND P5, PT, R0.reuse, 0x30, P3 ;  /* 0x000000300000780c */ /* 0x040fe20001fa4270 */
[----:B------:R-:W-:Y:S01]  /*11980*/  FMUL R9, R9, R2 ;  /* 0x0000000209097220 */ /* 0x000fe20000400000 */
[----:B------:R-:W-:-:S04]  /*11990*/  ISETP.GT.AND P0, PT, R0, 0x31, P3 ;  /* 0x000000310000780c */ /* 0x000fc80001f04270 */
[----:B------:R-:W-:-:S03]  /*119a0*/  F2FP.F16.F32.PACK_AB R9, RZ, R9 ;  /* 0x00000009ff09723e */ /* 0x000fc600000000ff */
[----:B------:R0:W-:Y:S04]  /*119b0*/  @P1 STG.E.U16 desc[UR36][R6.64+0x50], R10 ;  /* 0x0000500a06001986 */ /* 0x0001e8000c101524 */
[----:B0-----:R-:W5:Y:S01]  /*119c0*/  LDL.LU R10, [R1+0x74] ;  /* 0x00007400010a7983 */ /* 0x001f620000300800 */
[----:B---3--:R-:W-:-:S05]  /*119d0*/  FMUL R3, R3, R2 ;  /* 0x0000000203037220 */ /* 0x008fca0000400000 */
[----:B------:R-:W-:Y:S01]  /*119e0*/  F2FP.F16.F32.PACK_AB R3, RZ, R3 ;  /* 0x00000003ff03723e */ /* 0x000fe200000000ff */
[----:B----4-:R-:W-:-:S04]  /*119f0*/  FMUL R8, R8, R2 ;  /* 0x0000000208087220 */ /* 0x010fc80000400000 */
[----:B------:R0:W-:Y:S04]  /*11a00*/  @P4 STG.E.U16 desc[UR36][R6.64+0x52], R3 ;  /* 0x0000520306004986 */ /* 0x0001e8000c101524 */
[----:B------:R1:W-:Y:S01]  /*11a10*/  @P5 STG.E.U16 desc[UR36][R4.64+0x60], R9 ;  /* 0x0000600904005986 */ /* 0x0003e2000c101524 */
[----:B0-----:R-:W-:-:S03]  /*11a20*/  F2FP.F16.F32.PACK_AB R3, RZ, R8 ;  /* 0x00000008ff03723e */ /* 0x001fc600000000ff */
[----:B------:R-:W3:Y:S01]  /*11a30*/  LDL.LU R8, [R1+0x68] ;  /* 0x0000680001087983 */ /* 0x000ee20000300800 */
[----:B-1----:R-:W-:-:S03]  /*11a40*/  PRMT R9, R3, 0x7610, R9 ;  /* 0x0000761003097816 */ /* 0x002fc60000000009 */
[----:B------:R-:W4:Y:S04]  /*11a50*/  LDL.LU R3, [R1+0x6c] ;  /* 0x00006c0001037983 */ /* 0x000f280000300800 */
[----:B------:R0:W-:Y:S04]  /*11a60*/  @P0 STG.E.U16 desc[UR36][R4.64+0x62], R9 ;  /* 0x0000620904000986 */ /* 0x0001e8000c101524 */
[----:B0-----:R-:W2:Y:S01]  /*11a70*/  LDL.LU R9, [R1+0x70] ;  /* 0x0000700001097983 */ /* 0x001ea20000300800 */
[----:B------:R-:W-:Y:S01]  /*11a80*/  ISETP.GT.AND P1, PT, R0, 0x30, P2 ;  /* 0x000000300000780c */ /* 0x000fe20001724270 */
[----:B---3--:R-:W-:-:S05]  /*11a90*/  FMUL R8, R8, R2 ;  /* 0x0000000208087220 */ /* 0x008fca0000400000 */
[----:B------:R-:W-:-:S07]  /*11aa0*/  F2FP.F16.F32.PACK_AB R8, RZ, R8 ;  /* 0x00000008ff08723e */ /* 0x000fce00000000ff */
[----:B------:R0:W-:Y:S01]  /*11ab0*/  @P1 STG.E.U16 desc[UR36][R6.64+0x60], R8 ;  /* 0x0000600806001986 */ /* 0x0001e2000c101524 */
[----:B--2---:R-:W-:-:S05]  /*11ac0*/  FMUL R9, R9, R2 ;  /* 0x0000000209097220 */ /* 0x004fca0000400000 */
[----:B0-----:R-:W-:-:S04]  /*11ad0*/  F2FP.F16.F32.PACK_AB R8, RZ, R9 ;  /* 0x00000009ff08723e */ /* 0x001fc800000000ff */
[----:B------:R-:W-:Y:S02]  /*11ae0*/  PRMT R9, R8, 0x7610, R9 ;  /* 0x0000761008097816 */ /* 0x000fe40000000009 */
[----:B------:R-:W2:Y:S01]  /*11af0*/  LDL.LU R8, [R1+0x78] ;  /* 0x0000780001087983 */ /* 0x000ea20000300800 */
[C---:B------:R-:W-:Y:S01]  /*11b00*/  ISETP.GT.AND P4, PT, R0.reuse, 0x31, P2 ;  /* 0x000000310000780c */ /* 0x040fe20001784270 */
[-C--:B----4-:R-:W-:Y:S01]  /*11b10*/  FMUL R3, R3, R2.reuse ;  /* 0x0000000203037220 */ /* 0x090fe20000400000 */
[----:B------:R-:W-:Y:S01]  /*11b20*/  ISETP.GT.AND P5, PT, R0, 0x38, P3 ;  /* 0x000000380000780c */ /* 0x000fe20001fa4270 */
[----:B-----5:R-:W-:-:S03]  /*11b30*/  FMUL R10, R10, R2 ;  /* 0x000000020a0a7220 */ /* 0x020fc60000400000 */
[----:B------:R-:W-:Y:S02]  /*11b40*/  F2FP.F16.F32.PACK_AB R3, RZ, R3 ;  /* 0x00000003ff03723e */ /* 0x000fe400000000ff */
[----:B------:R-:W-:-:S05]  /*11b50*/  ISETP.GT.AND P6, PT, R0, 0x39, P3 ;  /* 0x000000390000780c */ /* 0x000fca0001fc4270 */
[----:B------:R0:W-:Y:S04]  /*11b60*/  @P4 STG.E.U16 desc[UR36][R6.64+0x62], R3 ;  /* 0x0000620306004986 */ /* 0x0001e8000c101524 */
[----:B------:R1:W-:Y:S01]  /*11b70*/  @P5 STG.E.U16 desc[UR36][R4.64+0x70], R9 ;  /* 0x0000700904005986 */ /* 0x0003e2000c101524 */
[----:B0-----:R-:W-:-:S04]  /*11b80*/  F2FP.F16.F32.PACK_AB R3, RZ, R10 ;  /* 0x0000000aff03723e */ /* 0x001fc800000000ff */
[----:B------:R-:W-:Y:S01]  /*11b90*/  PRMT R10, R3, 0x7610, R10 ;  /* 0x00007610030a7816 */ /* 0x000fe2000000000a */
[----:B-1----:R-:W3:Y:S04]  /*11ba0*/  LDL.LU R9, [R1+0x80] ;  /* 0x0000800001097983 */ /* 0x002ee80000300800 */
[----:B------:R0:W-:Y:S01]  /*11bb0*/  @P6 STG.E.U16 desc[UR36][R4.64+0x72], R10 ;  /* 0x0000720a04006986 */ /* 0x0001e2000c101524 */
[----:B--2---:R-:W-:-:S05]  /*11bc0*/  FMUL R8, R8, R2 ;  /* 0x0000000208087220 */ /* 0x004fca0000400000 */
[----:B------:R-:W-:Y:S02]  /*11bd0*/  F2FP.F16.F32.PACK_AB R3, RZ, R8 ;  /* 0x00000008ff03723e */ /* 0x000fe400000000ff */
[----:B------:R-:W2:Y:S02]  /*11be0*/  LDL.LU R8, [R1+0x7c] ;  /* 0x00007c0001087983 */ /* 0x000ea40000300800 */
[----:B0-----:R-:W-:Y:S02]  /*11bf0*/  PRMT R10, R3, 0x7610, R10 ;  /* 0x00007610030a7816 */ /* 0x001fe4000000000a */
[----:B------:R-:W4:Y:S01]  /*11c00*/  LDL.LU R3, [R1+0x84] ;  /* 0x0000840001037983 */ /* 0x000f220000300800 */
[C---:B------:R-:W-:Y:S02]  /*11c10*/  ISETP.GT.AND P0, PT, R0.reuse, 0x38, P2 ;  /* 0x000000380000780c */ /* 0x040fe40001704270 */
[C---:B------:R-:W-:Y:S02]  /*11c20*/  ISETP.GT.AND P1, PT, R0.reuse, 0x39, P2 ;  /* 0x000000390000780c */ /* 0x040fe40001724270 */
[----:B------:R-:W-:-:S02]  /*11c30*/  ISETP.GT.AND P4, PT, R0, 0x40, P3 ;  /* 0x000000400000780c */ /* 0x000fc40001f84270 */
[----:B------:R-:W-:-:S07]  /*11c40*/  ISETP.GT.AND P5, PT, R0, 0x41, P3 ;  /* 0x000000410000780c */ /* 0x000fce0001fa4270 */
[----:B------:R0:W-:Y:S01]  /*11c50*/  @P0 STG.E.U16 desc[UR36][R6.64+0x70], R10 ;  /* 0x0000700a06000986 */ /* 0x0001e2000c101524 */
[----:B---3--:R-:W-:-:S05]  /*11c60*/  FMUL R9, R9, R2 ;  /* 0x0000000209097220 */ /* 0x008fca0000400000 */
[----:B------:R-:W-:Y:S01]  /*11c70*/  F2FP.F16.F32.PACK_AB R9, RZ, R9 ;  /* 0x00000009ff09723e */ /* 0x000fe200000000ff */
[-C--:B--2---:R-:W-:Y:S01]  /*11c80*/  FMUL R8, R8, R2.reuse ;  /* 0x0000000208087220 */ /* 0x084fe20000400000 */
[----:B----4-:R-:W-:-:S04]  /*11c90*/  FMUL R3, R3, R2 ;  /* 0x0000000203037220 */ /* 0x010fc80000400000 */
[----:B------:R-:W-:-:S04]  /*11ca0*/  F2FP.F16.F32.PACK_AB R8, RZ, R8 ;  /* 0x00000008ff08723e */ /* 0x000fc800000000ff */
[----:B0-----:R-:W-:Y:S02]  /*11cb0*/  PRMT R10, R8, 0x7610, R10 ;  /* 0x00007610080a7816 */ /* 0x001fe4000000000a */
[----:B------:R-:W-:Y:S01]  /*11cc0*/  F2FP.F16.F32.PACK_AB R3, RZ, R3 ;  /* 0x00000003ff03723e */ /* 0x000fe200000000ff */
[----:B------:R-:W2:Y:S04]  /*11cd0*/  LDL.LU R8, [R1+0x88] ;  /* 0x0000880001087983 */ /* 0x000ea80000300800 */
[----:B------:R-:W-:Y:S04]  /*11ce0*/  @P1 STG.E.U16 desc[UR36][R6.64+0x72], R10 ;  /* 0x0000720a06001986 */ /* 0x000fe8000c101524 */
[----:B------:R0:W-:Y:S04]  /*11cf0*/  @P4 STG.E.U16 desc[UR36][R4.64+0x80], R9 ;  /* 0x0000800904004986 */ /* 0x0001e8000c101524 */
[----:B------:R1:W-:Y:S04]  /*11d00*/  @P5 STG.E.U16 desc[UR36][R4.64+0x82], R3 ;  /* 0x0000820304005986 */ /* 0x0003e8000c101524 */
[----:B0-----:R-:W3:Y:S04]  /*11d10*/  LDL.LU R9, [R1+0x94] ;  /* 0x0000940001097983 */ /* 0x001ee80000300800 */
[----:B-1----:R-:W4:Y:S01]  /*11d20*/  LDL.LU R3, [R1+0x98] ;  /* 0x0000980001037983 */ /* 0x002f220000300800 */
[----:B------:R-:W-:Y:S01]  /*11d30*/  ISETP.GT.AND P0, PT, R0, 0x40, P2 ;  /* 0x000000400000780c */ /* 0x000fe20001704270 */
[----:B--2---:R-:W-:-:S05]  /*11d40*/  FMUL R8, R8, R2 ;  /* 0x0000000208087220 */ /* 0x004fca0000400000 */
[----:B------:R-:W-:-:S07]  /*11d50*/  F2FP.F16.F32.PACK_AB R8, RZ, R8 ;  /* 0x00000008ff08723e */ /* 0x000fce00000000ff */
[----:B------:R0:W-:Y:S01]  /*11d60*/  @P0 STG.E.U16 desc[UR36][R6.64+0x80], R8 ;  /* 0x0000800806000986 */ /* 0x0001e2000c101524 */
[----:B----4-:R-:W-:-:S05]  /*11d70*/  FMUL R3, R3, R2 ;  /* 0x0000000203037220 */ /* 0x010fca0000400000 */
[----:B0-----:R-:W-:Y:S02]  /*11d80*/  F2FP.F16.F32.PACK_AB R8, RZ, R3 ;  /* 0x00000003ff08723e */ /* 0x001fe400000000ff */
[----:B------:R-:W2:Y:S02]  /*11d90*/  LDL.LU R3, [R1+0x9c] ;  /* 0x00009c0001037983 */ /* 0x000ea40000300800 */
[----:B------:R-:W-:Y:S02]  /*11da0*/  PRMT R13, R8, 0x7610, R13 ;  /* 0x00007610080d7816 */ /* 0x000fe4000000000d */
[----:B------:R-:W4:Y:S01]  /*11db0*/  LDL.LU R8, [R1+0xa0] ;  /* 0x0000a00001087983 */ /* 0x000f220000300800 */
[C---:B------:R-:W-:Y:S01]  /*11dc0*/  ISETP.GT.AND P1, PT, R0.reuse, 0x41, P2 ;  /* 0x000000410000780c */ /* 0x040fe20001724270 */
[-C--:B---3--:R-:W-:Y:S01]  /*11dd0*/  FMUL R9, R9, R2.reuse ;  /* 0x0000000209097220 */ /* 0x088fe20000400000 */
[-C--:B------:R-:W-:Y:S01]  /*11de0*/  FMUL R11, R11, R2.reuse ;  /* 0x000000020b0b7220 */ /* 0x080fe20000400000 */
[----:B------:R-:W-:Y:S01]  /*11df0*/  ISETP.GT.AND P4, PT, R0, 0x48, P3 ;  /* 0x000000480000780c */ /* 0x000fe20001f84270 */
[----:B------:R-:W-:-:S02]  /*11e00*/  FMUL R12, R12, R2 ;  /* 0x000000020c0c7220 */ /* 0x000fc40000400000 */
[----:B------:R-:W-:Y:S02]  /*11e10*/  F2FP.F16.F32.PACK_AB R9, RZ, R9 ;  /* 0x00000009ff09723e */ /* 0x000fe400000000ff */
[----:B------:R-:W-:Y:S02]  /*11e20*/  F2FP.F16.F32.PACK_AB R11, RZ, R11 ;  /* 0x0000000bff0b723e */ /* 0x000fe400000000ff */
[----:B------:R-:W-:Y:S02]  /*11e30*/  F2FP.F16.F32.PACK_AB R10, RZ, R12 ;  /* 0x0000000cff0a723e */ /* 0x000fe400000000ff */
[----:B------:R-:W-:Y:S02]  /*11e40*/  PRMT R12, R9, 0x7610, R12 ;  /* 0x00007610090c7816 */ /* 0x000fe4000000000c */
[C---:B------:R-:W-:Y:S01]  /*11e50*/  ISETP.GT.AND P5, PT, R0.reuse, 0x49, P3 ;  /* 0x000000490000780c */ /* 0x040fe20001fa4270 */
[----:B------:R-:W-:Y:S01]  /*11e60*/  @P1 STG.E.U16 desc[UR36][R6.64+0x82], R11 ;  /* 0x0000820b06001986 */ /* 0x000fe2000c101524 */
[----:B------:R-:W-:-:S02]  /*11e70*/  ISETP.GT.AND P0, PT, R0, 0x48, P2 ;  /* 0x000000480000780c */ /* 0x000fc40001704270 */
[C---:B------:R-:W-:Y:S01]  /*11e80*/  ISETP.GT.AND P1, PT, R0.reuse, 0x49, P2 ;  /* 0x000000490000780c */ /* 0x040fe20001724270 */
[----:B------:R0:W-:Y:S01]  /*11e90*/  @P4 STG.E.U16 desc[UR36][R4.64+0x90], R10 ;  /* 0x0000900a04004986 */ /* 0x0001e2000c101524 */
[----:B------:R-:W-:-:S07]  /*11ea0*/  ISETP.GT.AND P4, PT, R0, 0x50, P3 ;  /* 0x000000500000780c */ /* 0x000fce0001f84270 */
[----:B------:R1:W-:Y:S01]  /*11eb0*/  @P5 STG.E.U16 desc[UR36][R4.64+0x92], R12 ;  /* 0x0000920c04005986 */ /* 0x0003e2000c101524 */
[----:B------:R-:W-:-:S03]  /*11ec0*/  ISETP.GT.AND P5, PT, R0, 0x51, P3 ;  /* 0x000000510000780c */ /* 0x000fc60001fa4270 */
[----:B------:R3:W-:Y:S01]  /*11ed0*/  @P0 STG.E.U16 desc[UR36][R6.64+0x90], R13 ;  /* 0x0000900d06000986 */ /* 0x0007e2000c101524 */
[C---:B------:R-:W-:Y:S02]  /*11ee0*/  ISETP.GT.AND P0, PT, R0.reuse, 0x51, P2 ;  /* 0x000000510000780c */ /* 0x040fe40001704270 */
[----:B------:R-:W-:Y:S01]  /*11ef0*/  ISETP.GT.AND P6, PT, R0, 0x71, P3 ;  /* 0x000000710000780c */ /* 0x000fe20001fc4270 */
[----:B--2---:R-:W-:-:S05]  /*11f00*/  FMUL R3, R3, R2 ;  /* 0x0000000203037220 */ /* 0x004fca0000400000 */
[----:B------:R-:W-:Y:S01]  /*11f10*/  F2FP.F16.F32.PACK_AB R9, RZ, R3 ;  /* 0x00000003ff09723e */ /* 0x000fe200000000ff */
[-C--:B----4-:R-:W-:Y:S01]  /*11f20*/  FMUL R3, R8, R2.reuse ;  /* 0x0000000208037220 */ /* 0x090fe20000400000 */
[----:B------:R-:W-:-:S04]  /*11f30*/  FMUL R8, R235, R2 ;  /* 0x00000002eb087220 */ /* 0x000fc80000400000 */
[----:B------:R-:W-:Y:S02]  /*11f40*/  F2FP.F16.F32.PACK_AB R3, RZ, R3 ;  /* 0x00000003ff03723e */ /* 0x000fe400000000ff */
[----:B0-----:R-:W-:Y:S02]  /*11f50*/  PRMT R10, R9, 0x7610, R10 ;  /* 0x00007610090a7816 */ /* 0x001fe4000000000a */
[----:B------:R-:W-:Y:S01]  /*11f60*/  PRMT R11, R3, 0x7610, R11 ;  /* 0x00007610030b7816 */ /* 0x000fe2000000000b */
[----:B------:R-:W-:Y:S01]  /*11f70*/  FMUL R3, R233, R2 ;  /* 0x00000002e9037220 */ /* 0x000fe20000400000 */
[----:B------:R-:W-:Y:S01]  /*11f80*/  F2FP.F16.F32.PACK_AB R8, RZ, R8 ;  /* 0x00000008ff08723e */ /* 0x000fe200000000ff */
[----:B------:R-:W-:Y:S01]  /*11f90*/  FMUL R9, R234, R2 ;  /* 0x00000002ea097220 */ /* 0x000fe20000400000 */
[----:B------:R0:W-:Y:S02]  /*11fa0*/  @P1 STG.E.U16 desc[UR36][R6.64+0x92], R10 ;  /* 0x0000920a06001986 */ /* 0x0001e4000c101524 */
[----:B-1----:R-:W-:-:S02]  /*11fb0*/  PRMT R12, R8, 0x7610, R12 ;  /* 0x00007610080c7816 */ /* 0x002fc4000000000c */
[----:B------:R-:W-:Y:S01]  /*11fc0*/  F2FP.F16.F32.PACK_AB R8, RZ, R3 ;  /* 0x00000003ff08723e */ /* 0x000fe200000000ff */
[-C--:B------:R-:W-:Y:S01]  /*11fd0*/  FMUL R3, R232, R2.reuse ;  /* 0x00000002e8037220 */ /* 0x080fe20000400000 */
[C---:B------:R-:W-:Y:S02]  /*11fe0*/  ISETP.GT.AND P1, PT, R0.reuse, 0x50, P2 ;  /* 0x000000500000780c */ /* 0x040fe40001724270 */
[----:B------:R-:W-:Y:S01]  /*11ff0*/  F2FP.F16.F32.PACK_AB R9, RZ, R9 ;  /* 0x00000009ff09723e */ /* 0x000fe200000000ff */
[----:B------:R1:W-:Y:S01]  /*12000*/  @P4 STG.E.U16 desc[UR36][R4.64+0xa0], R11 ;  /* 0x0000a00b04004986 */ /* 0x0003e2000c101524 */
[----:B------:R-:W-:Y:S02]  /*12010*/  ISETP.GT.AND P4, PT, R0, 0x58, P3 ;  /* 0x000000580000780c */ /* 0x000fe40001f84270 */
[----:B---3--:R-:W-:Y:S02]  /*12020*/  PRMT R13, R9, 0x7610, R13 ;  /* 0x00007610090d7816 */ /* 0x008fe4000000000d */
[----:B------:R-:W-:Y:S01]  /*12030*/  F2FP.F16.F32.PACK_AB R9, RZ, R3 ;  /* 0x00000003ff09723e */ /* 0x000fe200000000ff */
[-C--:B------:R-:W-:Y:S01]  /*12040*/  FMUL R3, R230, R2.reuse ;  /* 0x00000002e6037220 */ /* 0x080fe20000400000 */
[----:B------:R-:W-:Y:S01]  /*12050*/  PRMT R14, R8, 0x7610, R14 ;  /* 0x00007610080e7816 */ /* 0x000fe2000000000e */
[----:B------:R-:W-:Y:S01]  /*12060*/  FMUL R8, R231, R2 ;  /* 0x00000002e7087220 */ /* 0x000fe20000400000 */
[----:B------:R2:W-:Y:S01]  /*12070*/  @P5 STG.E.U16 desc[UR36][R4.64+0xa2], R12 ;  /* 0x0000a20c04005986 */ /* 0x0005e2000c101524 */
[----:B------:R-:W-:-:S02]  /*12080*/  ISETP.GT.AND P5, PT, R0, 0x59, P3 ;  /* 0x000000590000780c */ /* 0x000fc40001fa4270 */
[----:B------:R-:W-:Y:S01]  /*12090*/  F2FP.F16.F32.PACK_AB R3, RZ, R3 ;  /* 0x00000003ff03723e */ /* 0x000fe200000000ff */
[----:B------:R-:W-:Y:S01]  /*120a0*/  @P1 STG.E.U16 desc[UR36][R6.64+0xa0], R13 ;  /* 0x0000a00d06001986 */ /* 0x000fe2000c101524 */
[----:B0-----:R-:W-:Y:S01]  /*120b0*/  F2FP.F16.F32.PACK_AB R10, RZ, R8 ;  /* 0x00000008ff0a723e */ /* 0x001fe200000000ff */
[-C--:B------:R-:W-:Y:S01]  /*120c0*/  FMUL R8, R229, R2.reuse ;  /* 0x00000002e5087220 */ /* 0x080fe20000400000 */
[----:B-1----:R-:W-:Y:S01]  /*120d0*/  PRMT R11, R3, 0x7610, R11 ;  /* 0x00007610030b7816 */ /* 0x002fe2000000000b */
[----:B------:R-:W-:Y:S01]  /*120e0*/  @P0 STG.E.U16 desc[UR36][R6.64+0xa2], R14 ;  /* 0x0000a20e06000986 */ /* 0x000fe2000c101524 */
[----:B------:R-:W-:Y:S01]  /*120f0*/  ISETP.GT.AND P0, PT, R0, 0x58, P2 ;  /* 0x000000580000780c */ /* 0x000fe20001704270 */
[----:B------:R-:W-:Y:S01]  /*12100*/  FMUL R3, R228, R2 ;  /* 0x00000002e4037220 */ /* 0x000fe20000400000 */
[C---:B------:R-:W-:Y:S01]  /*12110*/  ISETP.GT.AND P1, PT, R0.reuse, 0x59, P2 ;  /* 0x000000590000780c */ /* 0x040fe20001724270 */
[----:B------:R0:W-:Y:S01]  /*12120*/  @P4 STG.E.U16 desc[UR36][R4.64+0xb0], R9 ;  /* 0x0000b00904004986 */ /* 0x0001e2000c101524 */
[----:B------:R-:W-:-:S02]  /*12130*/  ISETP.GT.AND P4, PT, R0, 0x60, P3 ;  /* 0x000000600000780c */ /* 0x000fc40001f84270 */
[----:B------:R-:W-:Y:S01]  /*12140*/  F2FP.F16.F32.PACK_AB R8, RZ, R8 ;  /* 0x00000008ff08723e */ /* 0x000fe200000000ff */
[----:B------:R1:W-:Y:S03]  /*12150*/  @P5 STG.E.U16 desc[UR36][R4.64+0xb2], R10 ;  /* 0x0000b20a04005986 */ /* 0x0003e6000c101524 */
[----:B--2---:R-:W-:Y:S02]  /*12160*/  PRMT R12, R8, 0x7610, R12 ;  /* 0x00007610080c7816 */ /* 0x004fe4000000000c */
[----:B0-----:R-:W-:Y:S01]  /*12170*/  F2FP.F16.F32.PACK_AB R9, RZ, R3 ;  /* 0x00000003ff09723e */ /* 0x001fe200000000ff */
[-C--:B------:R-:W-:Y:S01]  /*12180*/  FMUL R3, R227, R2.reuse ;  /* 0x00000002e3037220 */ /* 0x080fe20000400000 */
[-C--:B------:R-:W-:Y:S02]  /*12190*/  FMUL R8, R226, R2.reuse ;  /* 0x00000002e2087220 */ /* 0x080fe40000400000 */
[----:B-1----:R-:W-:Y:S01]  /*121a0*/  PRMT R10, R9, 0x7610, R10 ;  /* 0x00007610090a7816 */ /* 0x002fe2000000000a */
[----:B------:R0:W-:Y:S01]  /*121b0*/  @P0 STG.E.U16 desc[UR36][R6.64+0xb0], R11 ;  /* 0x0000b00b06000986 */ /* 0x0001e2000c101524 */
[----:B------:R-:W-:Y:S01]  /*121c0*/  F2FP.F16.F32.PACK_AB R3, RZ, R3 ;  /* 0x00000003ff03723e */ /* 0x000fe200000000ff */
[----:B------:R-:W-:Y:S01]  /*121d0*/  FMUL R9, R225, R2 ;  /* 0x00000002e1097220 */ /* 0x000fe20000400000 */
[C---:B------:R-:W-:Y:S01]  /*121e0*/  ISETP.GT.AND P5, PT, R0.reuse, 0x61, P3 ;  /* 0x000000610000780c */ /* 0x040fe20001fa4270 */
[----:B------:R1:W-:Y:S01]  /*121f0*/  @P1 STG.E.U16 desc[UR36][R6.64+0xb2], R12 ;  /* 0x0000b20c06001986 */ /* 0x0003e2000c101524 */
[----:B------:R-:W-:-:S03]  /*12200*/  ISETP.GT.AND P1, PT, R0, 0x60, P2 ;  /* 0x000000600000780c */ /* 0x000fc60001724270 */
[----:B------:R-:W-:Y:S01]  /*12210*/  @P4 STG.E.U16 desc[UR36][R4.64+0xc0], R10 ;  /* 0x0000c00a04004986 */ /* 0x000fe2000c101524 */
[----:B------:R-:W-:Y:S02]  /*12220*/  ISETP.GT.AND P4, PT, R0, 0x61, P2 ;  /* 0x000000610000780c */ /* 0x000fe40001784270 */
[----:B------:R-:W-:Y:S02]  /*12230*/  F2FP.F16.F32.PACK_AB R8, RZ, R8 ;  /* 0x00000008ff08723e */ /* 0x000fe400000000ff */
[----:B0-----:R-:W-:Y:S01]  /*12240*/  PRMT R11, R3, 0x7610, R11 ;  /* 0x00007610030b7816 */ /* 0x001fe2000000000b */
[-C--:B------:R-:W-:Y:S01]  /*12250*/  FMUL R3, R224, R2.reuse ;  /* 0x00000002e0037220 */ /* 0x080fe20000400000 */
[----:B------:R-:W-:Y:S02]  /*12260*/  F2FP.F16.F32.PACK_AB R9, RZ, R9 ;  /* 0x00000009ff09723e */ /* 0x000fe400000000ff */
[----:B-1----:R-:W-:Y:S02]  /*12270*/  PRMT R12, R8, 0x7610, R12 ;  /* 0x00007610080c7816 */ /* 0x002fe4000000000c */
[----:B------:R-:W-:Y:S01]  /*12280*/  F2FP.F16.F32.PACK_AB R8, RZ, R3 ;  /* 0x00000003ff08723e */ /* 0x000fe200000000ff */
[----:B------:R-:W-:Y:S01]  /*12290*/  FMUL R3, R223, R2 ;  /* 0x00000002df037220 */ /* 0x000fe20000400000 */
[----:B------:R-:W-:Y:S01]  /*122a0*/  PRMT R13, R9, 0x7610, R13 ;  /* 0x00007610090d7816 */ /* 0x000fe2000000000d */
[----:B------:R0:W-:Y:S01]  /*122b0*/  @P5 STG.E.U16 desc[UR36][R4.64+0xc2], R11 ;  /* 0x0000c20b04005986 */ /* 0x0001e2000c101524 */
[----:B------:R-:W-:-:S02]  /*122c0*/  ISETP.GT.AND P0, PT, R0, 0x68, P3 ;  /* 0x000000680000780c */ /* 0x000fc40001f04270 */
[----:B------:R-:W-:Y:S01]  /*122d0*/  F2FP.F16.F32.PACK_AB R9, RZ, R3 ;  /* 0x00000003ff09723e */ /* 0x000fe200000000ff */
[----:B------:R1:W-:Y:S01]  /*122e0*/  @P1 STG.E.U16 desc[UR36][R6.64+0xc0], R12 ;  /* 0x0000c00c06001986 */ /* 0x0003e2000c101524 */
[----:B------:R-:W-:-:S03]  /*122f0*/  FMUL R3, R221, R2 ;  /* 0x00000002dd037220 */ /* 0x000fc60000400000 */
[----:B------:R-:W-:Y:S01]  /*12300*/  @P4 STG.E.U16 desc[UR36][R6.64+0xc2], R13 ;  /* 0x0000c20d06004986 */ /* 0x000fe2000c101524 */
[----:B------:R-:W-:Y:S02]  /*12310*/  ISETP.GT.AND P4, PT, R0, 0x69, P3 ;  /* 0x000000690000780c */ /* 0x000fe40001f84270 */
[----:B------:R-:W-:Y:S01]  /*12320*/  PRMT R14, R8, 0x7610, R14 ;  /* 0x00007610080e7816 */ /* 0x000fe2000000000e */
[-C--:B------:R-:W-:Y:S01]  /*12330*/  FMUL R8, R222, R2.reuse ;  /* 0x00000002de087220 */ /* 0x080fe20000400000 */
[----:B------:R-:W-:Y:S02]  /*12340*/  F2FP.F16.F32.PACK_AB R3, RZ, R3 ;  /* 0x00000003ff03723e */ /* 0x000fe400000000ff */
[----:B------:R-:W-:Y:S01]  /*12350*/  ISETP.GT.AND P1, PT, R0, 0x68, P2 ;  /* 0x000000680000780c */ /* 0x000fe20001724270 */
[----:B------:R-:W-:Y:S01]  /*12360*/  @P0 STG.E.U16 desc[UR36][R4.64+0xd0], R14 ;  /* 0x0000d00e04000986 */ /* 0x000fe2000c101524 */
[----:B0-----:R-:W-:Y:S01]  /*12370*/  PRMT R11, R3, 0x7610, R11 ;  /* 0x00007610030b7816 */ /* 0x001fe2000000000b */
[----:B------:R-:W-:Y:S01]  /*12380*/  FMUL R3, R219, R2 ;  /* 0x00000002db037220 */ /* 0x000fe20000400000 */
[----:B------:R-:W-:Y:S01]  /*12390*/  F2FP.F16.F32.PACK_AB R10, RZ, R8 ;  /* 0x00000008ff0a723e */ /* 0x000fe200000000ff */
[----:B------:R-:W-:Y:S01]  /*123a0*/  FMUL R8, R220, R2 ;  /* 0x00000002dc087220 */ /* 0x000fe20000400000 */
[C---:B------:R-:W-:Y:S01]  /*123b0*/  ISETP.GT.AND P0, PT, R0.reuse, 0x69, P2 ;  /* 0x000000690000780c */ /* 0x040fe20001704270 */
[----:B------:R0:W-:Y:S01]  /*123c0*/  @P4 STG.E.U16 desc[UR36][R4.64+0xd2], R9 ;  /* 0x0000d20904004986 */ /* 0x0001e2000c101524 */
[----:B------:R-:W-:-:S02]  /*123d0*/  ISETP.GT.AND P5, PT, R0, 0x70, P3 ;  /* 0x000000700000780c */ /* 0x000fc40001fa4270 */
[----:B------:R-:W-:-:S04]  /*123e0*/  F2FP.F16.F32.PACK_AB R8, RZ, R8 ;  /* 0x00000008ff08723e */ /* 0x000fc800000000ff */
[----:B-1----:R-:W-:Y:S02]  /*123f0*/  PRMT R12, R8, 0x7610, R12 ;  /* 0x00007610080c7816 */ /* 0x002fe4000000000c */
[----:B0-----:R-:W-:Y:S01]  /*12400*/  F2FP.F16.F32.PACK_AB R9, RZ, R3 ;  /* 0x00000003ff09723e */ /* 0x001fe200000000ff */
[-C--:B------:R-:W-:Y:S01]  /*12410*/  FMUL R3, R218, R2.reuse ;  /* 0x00000002da037220 */ /* 0x080fe20000400000 */
[----:B------:R-:W-:Y:S01]  /*12420*/  FMUL R8, R217, R2 ;  /* 0x00000002d9087220 */ /* 0x000fe20000400000 */
[----:B------:R0:W-:Y:S03]  /*12430*/  @P1 STG.E.U16 desc[UR36][R6.64+0xd0], R10 ;  /* 0x0000d00a06001986 */ /* 0x0001e6000c101524 */
[----:B------:R-:W-:Y:S01]  /*12440*/  F2FP.F16.F32.PACK_AB R3, RZ, R3 ;  /* 0x00000003ff03723e */ /* 0x000fe200000000ff */
[----:B------:R1:W-:Y:S01]  /*12450*/  @P0 STG.E.U16 desc[UR36][R6.64+0xd2], R11 ;  /* 0x0000d20b06000986 */ /* 0x0003e2000c101524 */
[----:B------:R-:W-:-:S02]  /*12460*/  ISETP.GT.AND P1, PT, R0, 0x70, P2 ;  /* 0x000000700000780c */ /* 0x000fc40001724270 */
[----:B------:R-:W-:Y:S01]  /*12470*/  F2FP.F16.F32.PACK_AB R8, RZ, R8 ;  /* 0x00000008ff08723e */ /* 0x000fe200000000ff */
[----:B------:R2:W-:Y:S01]  /*12480*/  @P5 STG.E.U16 desc[UR36][R4.64+0xe0], R12 ;  /* 0x0000e00c04005986 */ /* 0x0005e2000c101524 */
[----:B0-----:R-:W-:Y:S01]  /*12490*/  PRMT R10, R9, 0x7610, R10 ;  /* 0x00007610090a7816 */ /* 0x001fe2000000000a */
[-C--:B------:R-:W-:Y:S01]  /*124a0*/  FMUL R9, R216, R2.reuse ;  /* 0x00000002d8097220 */ /* 0x080fe20000400000 */
[----:B-1----:R-:W-:Y:S01]  /*124b0*/  PRMT R11, R3, 0x7610, R11 ;  /* 0x00007610030b7816 */ /* 0x002fe2000000000b */
[----:B------:R-:W-:-:S03]  /*124c0*/  FMUL R3, R215, R2 ;  /* 0x00000002d7037220 */ /* 0x000fc60000400000 */
[----:B------:R-:W-:Y:S02]  /*124d0*/  F2FP.F16.F32.PACK_AB R9, RZ, R9 ;  /* 0x00000009ff09723e */ /* 0x000fe400000000ff */
[----:B--2---:R-:W-:Y:S02]  /*124e0*/  PRMT R12, R8, 0x7610, R12 ;  /* 0x00007610080c7816 */ /* 0x004fe4000000000c */
[----:B------:R-:W-:Y:S01]  /*124f0*/  F2FP.F16.F32.PACK_AB R8, RZ, R3 ;  /* 0x00000003ff08723e */ /* 0x000fe200000000ff */
[----:B------:R-:W-:Y:S01]  /*12500*/  FMUL R3, R214, R2 ;  /* 0x00000002d6037220 */ /* 0x000fe20000400000 */
[C---:B------:R-:W-:Y:S02]  /*12510*/  ISETP.GT.AND P4, PT, R0.reuse, 0x71, P2 ;  /* 0x000000710000780c */ /* 0x040fe40001784270 */
[----:B------:R-:W-:Y:S01]  /*12520*/  ISETP.GT.AND P5, PT, R0, 0x78, P3 ;  /* 0x000000780000780c */ /* 0x000fe20001fa4270 */
[----:B------:R0:W-:Y:S01]  /*12530*/  @P6 STG.E.U16 desc[UR36][R4.64+0xe2], R10 ;  /* 0x0000e20a04006986 */ /* 0x0001e2000c101524 */
[----:B------:R-:W-:-:S02]  /*12540*/  PRMT R13, R9, 0x7610, R13 ;  /* 0x00007610090d7816 */ /* 0x000fc4000000000d */
[----:B------:R-:W-:Y:S01]  /*12550*/  F2FP.F16.F32.PACK_AB R9, RZ, R3 ;  /* 0x00000003ff09723e */ /* 0x000fe200000000ff */
[----:B------:R1:W-:Y:S01]  /*12560*/  @P1 STG.E.U16 desc[UR36][R6.64+0xe0], R11 ;  /* 0x0000e00b06001986 */ /* 0x0003e2000c101524 */
[----:B------:R-:W-:Y:S01]  /*12570*/  ISETP.GT.AND P0, PT, R0, 0x79, P3 ;  /* 0x000000790000780c */ /* 0x000fe20001f04270 */
[-C--:B------:R-:W-:Y:S01]  /*12580*/  FMUL R3, R212, R2.reuse ;  /* 0x00000002d4037220 */ /* 0x080fe20000400000 */
[----:B------:R-:W-:Y:S02]  /*12590*/  ISETP.GT.AND P1, PT, R0, 0x78, P2 ;  /* 0x000000780000780c */ /* 0x000fe40001724270 */
[----:B------:R-:W-:Y:S01]  /*125a0*/  PRMT R14, R8, 0x7610, R14 ;  /* 0x00007610080e7816 */ /* 0x000fe2000000000e */
[----:B------:R-:W-:Y:S01]  /*125b0*/  FMUL R8, R213, R2 ;  /* 0x00000002d5087220 */ /* 0x000fe20000400000 */
[----:B------:R-:W-:Y:S01]  /*125c0*/  F2FP.F16.F32.PACK_AB R3, RZ, R3 ;  /* 0x00000003ff03723e */ /* 0x000fe200000000ff */
[----:B------:R2:W-:Y:S01]  /*125d0*/  @P4 STG.E.U16 desc[UR36][R6.64+0xe2], R12 ;  /* 0x0000e20c06004986 */ /* 0x0005e2000c101524 */
[----:B------:R-:W-:-:S02]  /*125e0*/  ISETP.GT.AND P4, PT, R0, 0x79, P2 ;  /* 0x000000790000780c */ /* 0x000fc40001784270 */
[----:B0-----:R-:W-:Y:S01]  /*125f0*/  F2FP.F16.F32.PACK_AB R10, RZ, R8 ;  /* 0x00000008ff0a723e */ /* 0x001fe200000000ff */
[----:B------:R-:W-:Y:S01]  /*12600*/  @P5 STG.E.U16 desc[UR36][R4.64+0xf0], R13 ;  /* 0x0000f00d04005986 */ /* 0x000fe2000c101524 */
[----:B-1----:R-:W-:Y:S01]  /*12610*/  PRMT R11, R3, 0x7610, R11 ;  /* 0x00007610030b7816 */ /* 0x002fe2000000000b */
[-C--:B------:R-:W-:Y:S01]  /*12620*/  FMUL R3, R210, R2.reuse ;  /* 0x00000002d2037220 */ /* 0x080fe20000400000 */
[----:B------:R-:W-:Y:S01]  /*12630*/  FMUL R8, R211, R2 ;  /* 0x00000002d3087220 */ /* 0x000fe20000400000 */
[C---:B------:R-:W-:Y:S01]  /*12640*/  ISETP.GT.AND P5, PT, R0.reuse, 0x80, P3 ;  /* 0x000000800000780c */ /* 0x040fe20001fa4270 */
[----:B------:R-:W-:Y:S01]  /*12650*/  @P0 STG.E.U16 desc[UR36][R4.64+0xf2], R14 ;  /* 0x0000f20e04000986 */ /* 0x000fe2000c101524 */
[----:B------:R-:W-:-:S03]  /*12660*/  ISETP.GT.AND P6, PT, R0, 0x81, P3 ;  /* 0x000000810000780c */ /* 0x000fc60001fc4270 */
[----:B------:R0:W-:Y:S01]  /*12670*/  @P1 STG.E.U16 desc[UR36][R6.64+0xf0], R9 ;  /* 0x0000f00906001986 */ /* 0x0001e2000c101524 */
[----:B------:R-:W-:-:S04]  /*12680*/  F2FP.F16.F32.PACK_AB R8, RZ, R8 ;  /* 0x00000008ff08723e */ /* 0x000fc800000000ff */
[----:B--2---:R-:W-:Y:S01]  /*12690*/  PRMT R12, R8, 0x7610, R12 ;  /* 0x00007610080c7816 */ /* 0x004fe2000000000c */
[-C--:B------:R-:W-:Y:S01]  /*126a0*/  FMUL R8, R208, R2.reuse ;  /* 0x00000002d0087220 */ /* 0x080fe20000400000 */
[----:B0-----:R-:W-:Y:S01]  /*126b0*/  F2FP.F16.F32.PACK_AB R9, RZ, R3 ;  /* 0x00000003ff09723e */ /* 0x001fe200000000ff */
[----:B------:R-:W-:Y:S01]  /*126c0*/  FMUL R3, R209, R2 ;  /* 0x00000002d1037220 */ /* 0x000fe20000400000 */
[----:B------:R0:W-:Y:S01]  /*126d0*/  @P4 STG.E.U16 desc[UR36][R6.64+0xf2], R10 ;  /* 0x0000f20a06004986 */ /* 0x0001e2000c101524 */
[----:B------:R-:W-:-:S03]  /*126e0*/  ISETP.GT.AND P0, PT, R0, 0x80, P2 ;  /* 0x000000800000780c */ /* 0x000fc60001704270 */
[----:B------:R-:W-:Y:S01]  /*126f0*/  F2FP.F16.F32.PACK_AB R3, RZ, R3 ;  /* 0x00000003ff03723e */ /* 0x000fe200000000ff */
[----:B------:R1:W-:Y:S01]  /*12700*/  @P5 STG.E.U16 desc[UR36][R4.64+0x100], R11 ;  /* 0x0001000b04005986 */ /* 0x0003e2000c101524 */
[----:B------:R-:W-:Y:S02]  /*12710*/  ISETP.GT.AND P1, PT, R0, 0x81, P2 ;  /* 0x000000810000780c */ /* 0x000fe40001724270 */
[----:B------:R-:W-:Y:S01]  /*12720*/  F2FP.F16.F32.PACK_AB R8, RZ, R8 ;  /* 0x00000008ff08723e */ /* 0x000fe200000000ff */
[----:B------:R2:W-:Y:S01]  /*12730*/  @P6 STG.E.U16 desc[UR36][R4.64+0x102], R12 ;  /* 0x0001020c04006986 */ /* 0x0005e2000c101524 */
[----:B0-----:R-:W-:Y:S01]  /*12740*/  PRMT R10, R9, 0x7610, R10 ;  /* 0x00007610090a7816 */ /* 0x001fe2000000000a */
[-C--:B------:R-:W-:Y:S01]  /*12750*/  FMUL R9, R207, R2.reuse ;  /* 0x00000002cf097220 */ /* 0x080fe20000400000 */
[----:B-1----:R-:W-:Y:S01]  /*12760*/  PRMT R11, R3, 0x7610, R11 ;  /* 0x00007610030b7816 */ /* 0x002fe2000000000b */
[----:B------:R-:W-:Y:S01]  /*12770*/  FMUL R3, R206, R2 ;  /* 0x00000002ce037220 */ /* 0x000fe20000400000 */
[----:B------:R-:W-:-:S02]  /*12780*/  ISETP.GT.AND P4, PT, R0, 0x88, P3 ;  /* 0x000000880000780c */ /* 0x000fc40001f84270 */
[----:B--2---:R-:W-:Y:S02]  /*12790*/  PRMT R12, R8, 0x7610, R12 ;  /* 0x00007610080c7816 */ /* 0x004fe4000000000c */
[----:B------:R-:W-:Y:S01]  /*127a0*/  F2FP.F16.F32.PACK_AB R8, RZ, R3 ;  /* 0x00000003ff08723e */ /* 0x000fe200000000ff */
[-C--:B------:R-:W-:Y:S01]  /*127b0*/  FMUL R3, R205, R2.reuse ;  /* 0x00000002cd037220 */ /* 0x080fe20000400000 */
[----:B------:R-:W-:Y:S02]  /*127c0*/  F2FP.F16.F32.PACK_AB R9, RZ, R9 ;  /* 0x00000009ff09723e */ /* 0x000fe400000000ff */
[C---:B------:R-:W-:Y:S01]  /*127d0*/  ISETP.GT.AND P5, PT, R0.reuse, 0x89, P3 ;  /* 0x000000890000780c */ /* 0x040fe20001fa4270 */
[----:B------:R0:W-:Y:S01]  /*127e0*/  @P0 STG.E.U16 desc[UR36][R6.64+0x100], R10 ;  /* 0x0001000a06000986 */ /* 0x0001e2000c101524 */
[----:B------:R-:W-:Y:S02]  /*127f0*/  PRMT R13, R9, 0x7610, R13 ;  /* 0x00007610090d7816 */ /* 0x000fe4000000000d */
[----:B------:R-:W-:Y:S01]  /*12800*/  F2FP.F16.F32.PACK_AB R9, RZ, R3 ;  /* 0x00000003ff09723e */ /* 0x000fe200000000ff */
[----:B------:R1:W-:Y:S01]  /*12810*/  @P1 STG.E.U16 desc[UR36][R6.64+0x102], R11 ;  /* 0x0001020b06001986 */ /* 0x0003e2000c101524 */
[C---:B------:R-:W-:Y:S01]  /*12820*/  ISETP.GT.AND P0, PT, R0.reuse, 0x88, P2 ;  /* 0x000000880000780c */ /* 0x040fe20001704270 */
[----:B------:R-:W-:Y:S01]  /*12830*/  FMUL R3, R203, R2 ;  /* 0x00000002cb037220 */ /* 0x000fe20000400000 */
[----:B------:R-:W-:-:S02]  /*12840*/  ISETP.GT.AND P1, PT, R0, 0x89, P2 ;  /* 0x000000890000780c */ /* 0x000fc40001724270 */
[----:B------:R-:W-:Y:S01]  /*12850*/  PRMT R14, R8, 0x7610, R14 ;  /* 0x00007610080e7816 */ /* 0x000fe2000000000e */
[----:B------:R-:W-:Y:S01]  /*12860*/  FMUL R8, R204, R2 ;  /* 0x00000002cc087220 */ /* 0x000fe20000400000 */
[----:B------:R-:W-:Y:S01]  /*12870*/  F2FP.F16.F32.PACK_AB R3, RZ, R3 ;  /* 0x00000003ff03723e */ /* 0x000fe200000000ff */
[----:B------:R2:W-:Y:S01]  /*12880*/  @P4 STG.E.U16 desc[UR36][R4.64+0x110], R12 ;  /* 0x0001100c04004986 */ /* 0x0005e2000c101524 */
[----:B------:R-:W-:Y:S02]  /*12890*/  ISETP.GT.AND P4, PT, R0, 0x90, P3 ;  /* 0x000000900000780c */ /* 0x000fe40001f84270 */
        /* <DEDUP_REMOVED lines=9> */
[----:B------:R-:W-:Y:S02]  /*12930*/  F2FP.F16.F32.PACK_AB R8, RZ, R8 ;  /* 0x00000008ff08723e */ /* 0x000fe400000000ff */
[----:B------:R-:W-:Y:S01]  /*12940*/  ISETP.GT.AND P1, PT, R0, 0x91, P2 ;  /* 0x000000910000780c */ /* 0x000fe20001724270 */
[----:B------:R1:W-:Y:S01]  /*12950*/  @P4 STG.E.U16 desc[UR36][R4.64+0x120], R10 ;  /* 0x0001200a04004986 */ /* 0x0003e2000c101524 */
[----:B--2---:R-:W-:Y:S01]  /*12960*/  PRMT R12, R8, 0x7610, R12 ;  /* 0x00007610080c7816 */ /* 0x004fe2000000000c */
[-C--:B------:R-:W-:Y:S01]  /*12970*/  FMUL R8, R199, R2.reuse ;  /* 0x00000002c7087220 */ /* 0x080fe20000400000 */
[----:B0-----:R-:W-:Y:S01]  /*12980*/  F2FP.F16.F32.PACK_AB R9, RZ, R3 ;  /* 0x00000003ff09723e */ /* 0x001fe200000000ff */
[----:B------:R-:W-:Y:S01]  /*12990*/  FMUL R3, R200, R2 ;  /* 0x00000002c8037220 */ /* 0x000fe20000400000 */
[----:B------:R-:W-:Y:S01]  /*129a0*/  ISETP.GT.AND P4, PT, R0, 0x98, P3 ;  /* 0x000000980000780c */ /* 0x000fe20001f84270 */
[----:B------:R0:W-:Y:S03]  /*129b0*/  @P5 STG.E.U16 desc[UR36][R4.64+0x122], R11 ;  /* 0x0001220b04005986 */ /* 0x0001e6000c101524 */
[----:B------:R-:W-:-:S02]  /*129c0*/  F2FP.F16.F32.PACK_AB R3, RZ, R3 ;  /* 0x00000003ff03723e */ /* 0x000fc400000000ff */
[----:B-1----:R-:W-:Y:S01]  /*129d0*/  PRMT R10, R9, 0x7610, R10 ;  /* 0x00007610090a7816 */ /* 0x002fe2000000000a */
[----:B------:R-:W-:Y:S01]  /*129e0*/  FMUL R9, R198, R2 ;  /* 0x00000002c6097220 */ /* 0x000fe20000400000 */
[----:B------:R-:W-:Y:S01]  /*129f0*/  F2FP.F16.F32.PACK_AB R8, RZ, R8 ;  /* 0x00000008ff08723e */ /* 0x000fe200000000ff */
[----:B------:R1:W-:Y:S01]  /*12a00*/  @P0 STG.E.U16 desc[UR36][R6.64+0x120], R12 ;  /* 0x0001200c06000986 */ /* 0x0003e2000c101524 */
[----:B0-----:R-:W-:Y:S01]  /*12a10*/  PRMT R11, R3, 0x7610, R11 ;  /* 0x00007610030b7816 */ /* 0x001fe2000000000b */
[----:B------:R-:W-:Y:S01]  /*12a20*/  FMUL R3, R197, R2 ;  /* 0x00000002c5037220 */ /* 0x000fe20000400000 */
[C---:B------:R-:W-:Y:S01]  /*12a30*/  ISETP.GT.AND P5, PT, R0.reuse, 0x99, P3 ;  /* 0x000000990000780c */ /* 0x040fe20001fa4270 */
[----:B------:R0:W-:Y:S01]  /*12a40*/  @P1 STG.E.U16 desc[UR36][R6.64+0x122], R10 ;  /* 0x0001220a06001986 */ /* 0x0001e2000c101524 */
[----:B------:R-:W-:Y:S02]  /*12a50*/  ISETP.GT.AND P1, PT, R0, 0x98, P2 ;  /* 0x000000980000780c */ /* 0x000fe40001724270 */
[----:B------:R-:W-:-:S02]  /*12a60*/  F2FP.F16.F32.PACK_AB R9, RZ, R9 ;  /* 0x00000009ff09723e */ /* 0x000fc400000000ff */
[----:B-1----:R-:W-:Y:S02]  /*12a70*/  PRMT R12, R8, 0x7610, R12 ;  /* 0x00007610080c7816 */ /* 0x002fe4000000000c */
[----:B------:R-:W-:Y:S01]  /*12a80*/  F2FP.F16.F32.PACK_AB R8, RZ, R3 ;  /* 0x00000003ff08723e */ /* 0x000fe200000000ff */
[-C--:B------:R-:W-:Y:S01]  /*12a90*/  FMUL R3, R196, R2.reuse ;  /* 0x00000002c4037220 */ /* 0x080fe20000400000 */
[C---:B------:R-:W-:Y:S01]  /*12aa0*/  ISETP.GT.AND P0, PT, R0.reuse, 0x99, P2 ;  /* 0x000000990000780c */ /* 0x040fe20001704270 */
[----:B------:R1:W-:Y:S01]  /*12ab0*/  @P4 STG.E.U16 desc[UR36][R4.64+0x130], R11 ;  /* 0x0001300b04004986 */ /* 0x0003e2000c101524 */
[----:B------:R-:W-:Y:S02]  /*12ac0*/  ISETP.GT.AND P4, PT, R0, 0xa0, P3 ;  /* 0x000000a00000780c */ /* 0x000fe40001f84270 */
[----:B------:R-:W-:Y:S02]  /*12ad0*/  PRMT R13, R9, 0x7610, R13 ;  /* 0x00007610090d7816 */ /* 0x000fe4000000000d */
        /* <DEDUP_REMOVED lines=68> */
[----:B------:R-:W-:Y:S02]  /*12f20*/  ISETP.GT.AND P1, PT, R0, 0xb8, P2 ;  /* 0x000000b80000780c */ /* 0x000fe40001724270 */
[----:B------:R-:W-:Y:S02]  /*12f30*/  F2FP.F16.F32.PACK_AB R8, RZ, R8 ;  /* 0x00000008ff08723e */ /* 0x000fe400000000ff */
[----:B0-----:R-:W-:Y:S01]  /*12f40*/  PRMT R10, R9, 0x7610, R10 ;  /* 0x00007610090a7816 */ /* 0x001fe2000000000a */
[-C--:B------:R-:W-:Y:S01]  /*12f50*/  FMUL R9, R180, R2.reuse ;  /* 0x00000002b4097220 */ /* 0x080fe20000400000 */
[----:B-1----:R-:W-:Y:S01]  /*12f60*/  PRMT R11, R3, 0x7610, R11 ;  /* 0x00007610030b7816 */ /* 0x002fe2000000000b */
[----:B------:R-:W-:Y:S01]  /*12f70*/  FMUL R3, R179, R2 ;  /* 0x00000002b3037220 */ /* 0x000fe20000400000 */
[----:B------:R0:W-:Y:S02]  /*12f80*/  @P5 STG.E.U16 desc[UR36][R4.64+0x170], R12 ;  /* 0x0001700c04005986 */ /* 0x0001e4000c101524 */
[----:B------:R-:W-:-:S02]  /*12f90*/  F2FP.F16.F32.PACK_AB R9, RZ, R9 ;  /* 0x00000009ff09723e */ /* 0x000fc400000000ff */
[C---:B------:R-:W-:Y:S02]  /*12fa0*/  ISETP.GT.AND P4, PT, R0.reuse, 0xb9, P2 ;  /* 0x000000b90000780c */ /* 0x040fe40001784270 */
[----:B------:R-:W-:Y:S02]  /*12fb0*/  ISETP.GT.AND P5, PT, R0, 0xc0, P3 ;  /* 0x000000c00000780c */ /* 0x000fe40001fa4270 */
[----:B0-----:R-:W-:Y:S02]  /*12fc0*/  PRMT R12, R8, 0x7610, R12 ;  /* 0x00007610080c7816 */ /* 0x001fe4000000000c */
[----:B------:R-:W-:Y:S01]  /*12fd0*/  F2FP.F16.F32.PACK_AB R8, RZ, R3 ;  /* 0x00000003ff08723e */ /* 0x000fe200000000ff */
[----:B------:R-:W-:Y:S01]  /*12fe0*/  FMUL R3, R178, R2 ;  /* 0x00000002b2037220 */ /* 0x000fe20000400000 */
[----:B------:R-:W-:Y:S01]  /*12ff0*/  PRMT R13, R9, 0x7610, R13 ;  /* 0x00007610090d7816 */ /* 0x000fe2000000000d */
[----:B------:R0:W-:Y:S01]  /*13000*/  @P6 STG.E.U16 desc[UR36][R4.64+0x172], R10 ;  /* 0x0001720a04006986 */ /* 0x0001e2000c101524 */
[----:B------:R-:W-:-:S02]  /*13010*/  ISETP.GT.AND P0, PT, R0, 0xc1, P3 ;  /* 0x000000c10000780c */ /* 0x000fc40001f04270 */
[----:B------:R-:W-:Y:S01]  /*13020*/  F2FP.F16.F32.PACK_AB R9, RZ, R3 ;  /* 0x00000003ff09723e */ /* 0x000fe200000000ff */
[----:B------:R1:W-:Y:S01]  /*13030*/  @P1 STG.E.U16 desc[UR36][R6.64+0x170], R11 ;  /* 0x0001700b06001986 */ /* 0x0003e2000c101524 */
[-C--:B------:R-:W-:Y:S01]  /*13040*/  FMUL R3, R176, R2.reuse ;  /* 0x00000002b0037220 */ /* 0x080fe20000400000 */
[----:B------:R-:W-:Y:S02]  /*13050*/  ISETP.GT.AND P1, PT, R0, 0xc0, P2 ;  /* 0x000000c00000780c */ /* 0x000fe40001724270 */
        /* <DEDUP_REMOVED lines=40> */
[C---:B------:R-:W-:Y:S01]  /*132e0*/  ISETP.GT.AND P0, PT, R0.reuse, 0xd0, P2 ;  /* 0x000000d00000780c */ /* 0x040fe20001704270 */
        /* <DEDUP_REMOVED lines=11> */
[----:B------:R-:W-:Y:S01]  /*133a0*/  ISETP.GT.AND P5, PT, R0, 0xd9, P3 ;  /* 0x000000d90000780c */ /* 0x000fe20001fa4270 */
[----:B------:R-:W-:Y:S01]  /*133b0*/  FMUL R8, R166, R2 ;  /* 0x00000002a6087220 */ /* 0x000fe20000400000 */
[----:B------:R-:W-:Y:S01]  /*133c0*/  @P0 STG.E.U16 desc[UR36][R6.64+0x1a0], R14 ;  /* 0x0001a00e06000986 */ /* 0x000fe2000c101524 */
[----:B------:R-:W-:-:S03]  /*133d0*/  ISETP.GT.AND P0, PT, R0, 0xd8, P2 ;  /* 0x000000d80000780c */ /* 0x000fc60001704270 */
[----:B------:R0:W-:Y:S01]  /*133e0*/  @P1 STG.E.U16 desc[UR36][R6.64+0x1a2], R9 ;  /* 0x0001a20906001986 */ /* 0x0001e2000c101524 */
[----:B------:R-:W-:Y:S02]  /*133f0*/  F2FP.F16.F32.PACK_AB R8, RZ, R8 ;  /* 0x00000008ff08723e */ /* 0x000fe400000000ff */
[----:B------:R-:W-:Y:S02]  /*13400*/  ISETP.GT.AND P1, PT, R0, 0xd9, P2 ;  /* 0x000000d90000780c */ /* 0x000fe40001724270 */
        /* <DEDUP_REMOVED lines=16> */
[----:B------:R1:W-:Y:S01]  /*13510*/  @P1 STG.E.U16 desc[UR36][R6.64+0x1b2], R10 ;  /* 0x0001b20a06001986 */ /* 0x0003e2000c101524 */
[----:B------:R-:W-:Y:S02]  /*13520*/  ISETP.GT.AND P1, PT, R0, 0xe0, P2 ;  /* 0x000000e00000780c */ /* 0x000fe40001724270 */
[----:B0-----:R-:W-:Y:S02]  /*13530*/  PRMT R12, R8, 0x7610, R12 ;  /* 0x00007610080c7816 */ /* 0x001fe4000000000c */
[----:B------:R-:W-:Y:S01]  /*13540*/  F2FP.F16.F32.PACK_AB R8, RZ, R3 ;  /* 0x00000003ff08723e */ /* 0x000fe200000000ff */
[-C--:B------:R-:W-:Y:S01]  /*13550*/  FMUL R3, R160, R2.reuse ;  /* 0x00000002a0037220 */ /* 0x080fe20000400000 */
[----:B------:R-:W-:Y:S01]  /*13560*/  ISETP.GT.AND P0, PT, R0, 0xe1, P2 ;  /* 0x000000e10000780c */ /* 0x000fe20001704270 */
[----:B------:R0:W-:Y:S01]  /*13570*/  @P4 STG.E.U16 desc[UR36][R4.64+0x1c0], R11 ;  /* 0x0001c00b04004986 */ /* 0x0001e2000c101524 */
[----:B-1----:R-:W-:Y:S02]  /*13580*/  PRMT R10, R9, 0x7610, R10 ;  /* 0x00007610090a7816 */ /* 0x002fe4000000000a */
[----:B------:R-:W-:Y:S01]  /*13590*/  PRMT R13, R8, 0x7610, R13 ;  /* 0x00007610080d7816 */ /* 0x000fe2000000000d */
[----:B------:R-:W-:Y:S01]  /*135a0*/  @P5 STG.E.U16 desc[UR36][R4.64+0x1c2], R12 ;  /* 0x0001c20c04005986 */ /* 0x000fe2000c101524 */
[----:B------:R-:W-:Y:S01]  /*135b0*/  FMUL R8, R159, R2 ;  /* 0x000000029f087220 */ /* 0x000fe20000400000 */
[----:B------:R-:W-:-:S02]  /*135c0*/  ISETP.GT.AND P4, PT, R0, 0xe8, P3 ;  /* 0x000000e80000780c */ /* 0x000fc40001f84270 */
[----:B------:R-:W-:Y:S01]  /*135d0*/  F2FP.F16.F32.PACK_AB R9, RZ, R3 ;  /* 0x00000003ff09723e */ /* 0x000fe200000000ff */
[----:B------:R-:W-:Y:S01]  /*135e0*/  FMUL R3, R158, R2 ;  /* 0x000000029e037220 */ /* 0x000fe20000400000 */
[C---:B------:R-:W-:Y:S02]  /*135f0*/  ISETP.GT.AND P5, PT, R0.reuse, 0xe9, P3 ;  /* 0x000000e90000780c */ /* 0x040fe40001fa4270 */
[----:B------:R-:W-:Y:S02]  /*13600*/  ISETP.GT.AND P6, PT, R0, 0xe8, P2 ;  /* 0x000000e80000780c */ /* 0x000fe400017c4270 */
[----:B------:R-:W-:Y:S01]  /*13610*/  F2FP.F16.F32.PACK_AB R8, RZ, R8 ;  /* 0x00000008ff08723e */ /* 0x000fe200000000ff */
[----:B------:R1:W-:Y:S01]  /*13620*/  @P1 STG.E.U16 desc[UR36][R6.64+0x1c0], R10 ;  /* 0x0001c00a06001986 */ /* 0x0003e2000c101524 */
[----:B------:R-:W-:Y:S02]  /*13630*/  F2FP.F16.F32.PACK_AB R3, RZ, R3 ;  /* 0x00000003ff03723e */ /* 0x000fe400000000ff */
[----:B0-----:R-:W-:-:S02]  /*13640*/  PRMT R11, R8, 0x7610, R11 ;  /* 0x00007610080b7816 */ /* 0x001fc4000000000b */
[----:B------:R-:W-:Y:S01]  /*13650*/  PRMT R18, R3, 0x7610, R18 ;  /* 0x0000761003127816 */ /* 0x000fe20000000012 */
[----:B------:R0:W-:Y:S01]  /*13660*/  @P0 STG.E.U16 desc[UR36][R6.64+0x1c2], R13 ;  /* 0x0001c20d06000986 */ /* 0x0001e2000c101524 */
[----:B-1----:R-:W-:Y:S01]  /*13670*/  PRMT R10, R9, 0x7610, R10 ;  /* 0x00007610090a7816 */ /* 0x002fe2000000000a */
[----:B------:R-:W-:-:S04]  /*13680*/  FMUL R3, R157, R2 ;  /* 0x000000029d037220 */ /* 0x000fc80000400000 */
[----:B------:R-:W-:Y:S01]  /*13690*/  @P4 STG.E.U16 desc[UR36][R4.64+0x1d0], R10 ;  /* 0x0001d00a04004986 */ /* 0x000fe2000c101524 */
[----:B------:R-:W-:-:S03]  /*136a0*/  ISETP.GT.AND P4, PT, R0, 0xe9, P2 ;  /* 0x000000e90000780c */ /* 0x000fc60001784270 */
[----:B------:R1:W-:Y:S01]  /*136b0*/  @P5 STG.E.U16 desc[UR36][R4.64+0x1d2], R11 ;  /* 0x0001d20b04005986 */ /* 0x0003e2000c101524 */
[----:B------:R-:W-:-:S03]  /*136c0*/  ISETP.GT.AND P5, PT, R0, 0xf0, P3 ;  /* 0x000000f00000780c */ /* 0x000fc60001fa4270 */
[----:B------:R-:W-:Y:S01]  /*136d0*/  @P6 STG.E.U16 desc[UR36][R6.64+0x1d0], R18 ;  /* 0x0001d01206006986 */ /* 0x000fe2000c101524 */
[----:B------:R-:W-:Y:S01]  /*136e0*/  ISETP.GT.AND P6, PT, R0, 0xf1, P3 ;  /* 0x000000f10000780c */ /* 0x000fe20001fc4270 */
[-C--:B------:R-:W-:Y:S01]  /*136f0*/  FMUL R8, R156, R2.reuse ;  /* 0x000000029c087220 */ /* 0x080fe20000400000 */
[----:B------:R-:W-:Y:S01]  /*13700*/  FMUL R9, R155, R2 ;  /* 0x000000029b097220 */ /* 0x000fe20000400000 */
[----:B0-----:R-:W-:-:S03]  /*13710*/  F2FP.F16.F32.PACK_AB R13, RZ, R3 ;  /* 0x00000003ff0d723e */ /* 0x001fc600000000ff */
[----:B------:R-:W-:Y:S02]  /*13720*/  F2FP.F16.F32.PACK_AB R14, RZ, R8 ;  /* 0x00000008ff0e723e */ /* 0x000fe400000000ff */
[----:B------:R-:W-:Y:S01]  /*13730*/  F2FP.F16.F32.PACK_AB R15, RZ, R9 ;  /* 0x00000009ff0f723e */ /* 0x000fe200000000ff */
[----:B------:R-:W-:Y:S01]  /*13740*/  @P4 STG.E.U16 desc[UR36][R6.64+0x1d2], R13 ;  /* 0x0001d20d06004986 */ /* 0x000fe2000c101524 */
[----:B------:R-:W-:-:S03]  /*13750*/  ISETP.GT.AND P4, PT, R0, 0xf1, P2 ;  /* 0x000000f10000780c */ /* 0x000fc60001784270 */
[----:B------:R-:W-:Y:S04]  /*13760*/  @P5 STG.E.U16 desc[UR36][R4.64+0x1e0], R14 ;  /* 0x0001e00e04005986 */ /* 0x000fe8000c101524 */
[----:B------:R-:W-:Y:S01]  /*13770*/  @P6 STG.E.U16 desc[UR36][R4.64+0x1e2], R15 ;  /* 0x0001e20f04006986 */ /* 0x000fe2000c101524 */
[----:B------:R-:W-:Y:S01]  /*13780*/  ISETP.GT.AND P6, PT, R0, 0xf0, P2 ;  /* 0x000000f00000780c */ /* 0x000fe200017c4270 */
[-C--:B-1----:R-:W-:Y:S01]  /*13790*/  FMUL R11, R154, R2.reuse ;  /* 0x000000029a0b7220 */ /* 0x082fe20000400000 */
[----:B------:R-:W-:-:S04]  /*137a0*/  FMUL R12, R23, R2 ;  /* 0x00000002170c7220 */ /* 0x000fc80000400000 */
[----:B------:R-:W-:Y:S02]  /*137b0*/  F2FP.F16.F32.PACK_AB R11, RZ, R11 ;  /* 0x0000000bff0b723e */ /* 0x000fe400000000ff */
[----:B------:R-:W-:Y:S02]  /*137c0*/  F2FP.F16.F32.PACK_AB R12, RZ, R12 ;  /* 0x0000000cff0c723e */ /* 0x000fe400000000ff */
[C---:B------:R-:W-:Y:S02]  /*137d0*/  ISETP.GT.AND P5, PT, R0.reuse, 0xf8, P3 ;  /* 0x000000f80000780c */ /* 0x040fe40001fa4270 */
[----:B------:R-:W-:Y:S01]  /*137e0*/  ISETP.GT.AND P3, PT, R0, 0xf9, P3 ;  /* 0x000000f90000780c */ /* 0x000fe20001f64270 */
[----:B------:R-:W-:Y:S01]  /*137f0*/  @P6 STG.E.U16 desc[UR36][R6.64+0x1e0], R11 ;  /* 0x0001e00b06006986 */ /* 0x000fe2000c101524 */
[----:B------:R-:W-:-:S03]  /*13800*/  FMUL R10, R22, R2 ;  /* 0x00000002160a7220 */ /* 0x000fc60000400000 */
[----:B------:R0:W-:Y:S01]  /*13810*/  @P4 STG.E.U16 desc[UR36][R6.64+0x1e2], R12 ;  /* 0x0001e20c06004986 */ /* 0x0001e2000c101524 */
[----:B------:R-:W-:Y:S01]  /*13820*/  ISETP.GT.AND P4, PT, R0, 0xf8, P2 ;  /* 0x000000f80000780c */ /* 0x000fe20001784270 */
[-C--:B------:R-:W-:Y:S01]  /*13830*/  FMUL R9, R21, R2.reuse ;  /* 0x0000000215097220 */ /* 0x080fe20000400000 */
[-C--:B------:R-:W-:Y:S01]  /*13840*/  FMUL R8, R19, R2.reuse ;  /* 0x0000000213087220 */ /* 0x080fe20000400000 */
[----:B------:R-:W-:Y:S01]  /*13850*/  FMUL R3, R20, R2 ;  /* 0x0000000214037220 */ /* 0x000fe20000400000 */
[----:B------:R-:W-:Y:S02]  /*13860*/  F2FP.F16.F32.PACK_AB R10, RZ, R10 ;  /* 0x0000000aff0a723e */ /* 0x000fe400000000ff */
[----:B------:R-:W-:Y:S02]  /*13870*/  ISETP.GT.AND P2, PT, R0, 0xf9, P2 ;  /* 0x000000f90000780c */ /* 0x000fe40001744270 */
[----:B------:R-:W-:Y:S02]  /*13880*/  F2FP.F16.F32.PACK_AB R9, RZ, R9 ;  /* 0x00000009ff09723e */ /* 0x000fe400000000ff */
[----:B------:R-:W-:-:S02]  /*13890*/  F2FP.F16.F32.PACK_AB R8, RZ, R8 ;  /* 0x00000008ff08723e */ /* 0x000fc400000000ff */
[----:B------:R-:W-:Y:S01]  /*138a0*/  F2FP.F16.F32.PACK_AB R3, RZ, R3 ;  /* 0x00000003ff03723e */ /* 0x000fe200000000ff */
[----:B------:R-:W-:Y:S01]  /*138b0*/  @P5 STG.E.U16 desc[UR36][R4.64+0x1f0], R10 ;  /* 0x0001f00a04005986 */ /* 0x000fe2000c101524 */
[----:B0-----:R-:W-:Y:S01]  /*138c0*/  PRMT R12, R8, 0x7610, R12 ;  /* 0x00007610080c7816 */ /* 0x001fe2000000000c */
[----:B------:R-:W-:Y:S01]  /*138d0*/  @P4 IMAD.MOV.U32 R8, RZ, RZ, R6 ;  /* 0x000000ffff084224 */ /* 0x000fe200078e0006 */
[----:B------:R-:W-:Y:S01]  /*138e0*/  PRMT R11, R3, 0x7610, R11 ;  /* 0x00007610030b7816 */ /* 0x000fe2000000000b */
[----:B------:R0:W-:Y:S01]  /*138f0*/  @P3 STG.E.U16 desc[UR36][R4.64+0x1f2], R9 ;  /* 0x0001f20904003986 */ /* 0x0001e2000c101524 */
[----:B------:R-:W-:Y:S01]  /*13900*/  USHF.L.U32 UR12, UR8, 0x8, URZ ;  /* 0x00000008080c7899 */ /* 0x000fe2000800063f */
[----:B------:R-:W-:Y:S01]  /*13910*/  ISETP.GT.AND P1, PT, R153, 0x80, PT ;  /* 0x000000809900780c */ /* 0x000fe20003f24270 */
[----:B------:R-:W-:Y:S01]  /*13920*/  USHF.L.U64.HI UR11, UR8, 0x8, UR9 ;  /* 0x00000008080b7899 */ /* 0x000fe20008010209 */
[----:B0-----:R-:W-:-:S03]  /*13930*/  @P4 MOV R9, R7 ;  /* 0x0000000700094202 */ /* 0x001fc60000000f00 */
[----:B------:R-:W-:Y:S02]  /*13940*/  IMAD.U32 R3, RZ, RZ, UR12 ;  /* 0x0000000cff037e24 */ /* 0x000fe4000f8e00ff */
[----:B------:R0:W-:Y:S01]  /*13950*/  @P4 STG.E.U16 desc[UR36][R8.64+0x1f0], R11 ;  /* 0x0001f00b08004986 */ /* 0x0001e2000c101524 */
[C---:B------:R-:W-:Y:S02]  /*13960*/  ISETP.GT.AND P3, PT, R0.reuse, RZ, P1 ;  /* 0x000000ff0000720c */ /* 0x040fe40000f64270 */
[----:B------:R-:W-:Y:S01]  /*13970*/  ISETP.GT.AND P4, PT, R0, 0x1, P1 ;  /* 0x000000010000780c */ /* 0x000fe20000f84270 */
[-C--:B------:R-:W-:Y:S01]  /*13980*/  FMUL R24, R24, R2.reuse ;  /* 0x0000000218187220 */ /* 0x080fe20000400000 */
[----:B------:R-:W-:Y:S01]  /*13990*/  FMUL R25, R25, R2 ;  /* 0x0000000219197220 */ /* 0x000fe20000400000 */
[----:B0-----:R-:W-:Y:S02]  /*139a0*/  @P2 IMAD.MOV.U32 R8, RZ, RZ, R6 ;  /* 0x000000ffff082224 */ /* 0x001fe400078e0006 */
[----:B------:R-:W-:-:S02]  /*139b0*/  @P2 IMAD.MOV.U32 R9, RZ, RZ, R7 ;  /* 0x000000ffff092224 */ /* 0x000fc400078e0007 */
[----:B------:R-:W-:-:S03]  /*139c0*/  IMAD.U32 R7, RZ, RZ, UR11 ;  /* 0x0000000bff077e24 */ /* 0x000fc6000f8e00ff */
[----:B------:R0:W-:Y:S01]  /*139d0*/  @P2 STG.E.U16 desc[UR36][R8.64+0x1f2], R12 ;  /* 0x0001f20c08002986 */ /* 0x0001e2000c101524 */
[C---:B------:R-:W-:Y:S02]  /*139e0*/  IADD3 R6, P2, P6, R4.reuse, UR5, R3 ;  /* 0x0000000504067c10 */ /* 0x040fe4000fe5e003 */
[----:B------:R-:W-:Y:S02]  /*139f0*/  IADD3 R4, P5, R4, UR12, RZ ;  /* 0x0000000c04047c10 */ /* 0x000fe4000ffbe0ff */
[----:B------:R-:W-:Y:S02]  /*13a00*/  IADD3.X R7, R5, UR4, R7, P2, P6 ;  /* 0x0000000405077c10 */ /* 0x000fe400097ec407 */
[----:B------:R-:W-:Y:S02]  /*13a10*/  ISETP.GT.AND P0, PT, R153, 0x88, PT ;  /* 0x000000889900780c */ /* 0x000fe40003f04270 */
[----:B------:R-:W-:Y:S02]  /*13a20*/  F2FP.F16.F32.PACK_AB R24, RZ, R24 ;  /* 0x00000018ff18723e */ /* 0x000fe400000000ff */
[----:B------:R-:W-:-:S02]  /*13a30*/  IADD3.X R5, R5, UR11, RZ, P5, !PT ;  /* 0x0000000b05057c10 */ /* 0x000fc4000affe4ff */
[----:B------:R-:W-:Y:S02]  /*13a40*/  F2FP.F16.F32.PACK_AB R25, RZ, R25 ;  /* 0x00000019ff19723e */ /* 0x000fe400000000ff */
[C---:B------:R-:W-:Y:S01]  /*13a50*/  ISETP.GT.AND P2, PT, R0.reuse, RZ, P0 ;  /* 0x000000ff0000720c */ /* 0x040fe20000744270 */
[----:B------:R-:W-:Y:S01]  /*13a60*/  @P3 STG.E.U16 desc[UR36][R4.64], R24 ;  /* 0x0000001804003986 */ /* 0x000fe2000c101524 */
[----:B------:R-:W-:Y:S01]  /*13a70*/  ISETP.GT.AND P3, PT, R0, 0x1, P0 ;  /* 0x000000010000780c */ /* 0x000fe20000764270 */
[-C--:B------:R-:W-:Y:S02]  /*13a80*/  FMUL R26, R26, R2.reuse ;  /* 0x000000021a1a7220 */ /* 0x080fe40000400000 */
[----:B------:R-:W-:Y:S01]  /*13a90*/  @P4 STG.E.U16 desc[UR36][R4.64+0x2], R25 ;  /* 0x0000021904004986 */ /* 0x000fe2000c101524 */
[----:B------:R-:W-:Y:S01]  /*13aa0*/  ISETP.GT.AND P4, PT, R0, 0x8, P1 ;  /* 0x000000080000780c */ /* 0x000fe20000f84270 */
[-C--:B------:R-:W-:Y:S01]  /*13ab0*/  FMUL R27, R27, R2.reuse ;  /* 0x000000021b1b7220 */ /* 0x080fe20000400000 */
[----:B0-----:R-:W-:Y:S01]  /*13ac0*/  IADD3 R8, P5, R4, UR5, RZ ;  /* 0x0000000504087c10 */ /* 0x001fe2000ffbe0ff */
[----:B------:R-:W-:Y:S01]  /*13ad0*/  FMUL R28, R28, R2 ;  /* 0x000000021c1c7220 */ /* 0x000fe20000400000 */
[----:B------:R-:W-:-:S02]  /*13ae0*/  F2FP.F16.F32.PACK_AB R26, RZ, R26 ;  /* 0x0000001aff1a723e */ /* 0x000fc400000000ff */
[----:B------:R-:W-:Y:S02]  /*13af0*/  IADD3.X R9, R5, UR4, RZ, P5, !PT ;  /* 0x0000000405097c10 */ /* 0x000fe4000affe4ff */
[----:B------:R-:W-:Y:S02]  /*13b00*/  F2FP.F16.F32.PACK_AB R27, RZ, R27 ;  /* 0x0000001bff1b723e */ /* 0x000fe400000000ff */
[----:B------:R-:W-:Y:S01]  /*13b10*/  F2FP.F16.F32.PACK_AB R28, RZ, R28 ;  /* 0x0000001cff1c723e */ /* 0x000fe200000000ff */
[----:B------:R-:W-:Y:S01]  /*13b20*/  @P2 STG.E.U16 desc[UR36][R8.64], R26 ;  /* 0x0000001a08002986 */ /* 0x000fe2000c101524 */
[C---:B------:R-:W-:Y:S02]  /*13b30*/  ISETP.GT.AND P5, PT, R0.reuse, 0x9, P1 ;  /* 0x000000090000780c */ /* 0x040fe40000fa4270 */
[C---:B------:R-:W-:Y:S01]  /*13b40*/  ISETP.GT.AND P2, PT, R0.reuse, 0x8, P0 ;  /* 0x000000080000780c */ /* 0x040fe20000744270 */
[----:B------:R-:W-:Y:S01]  /*13b50*/  @P3 STG.E.U16 desc[UR36][R8.64+0x2], R27 ;  /* 0x0000021b08003986 */ /* 0x000fe2000c101524 */
[-C--:B------:R-:W-:Y:S01]  /*13b60*/  FMUL R29, R29, R2.reuse ;  /* 0x000000021d1d7220 */ /* 0x080fe20000400000 */
[----:B------:R-:W-:Y:S01]  /*13b70*/  ISETP.GT.AND P3, PT, R0, 0x9, P0 ;  /* 0x000000090000780c */ /* 0x000fe20000764270 */
[-C--:B------:R-:W-:Y:S01]  /*13b80*/  FMUL R30, R30, R2.reuse ;  /* 0x000000021e1e7220 */ /* 0x080fe20000400000 */
[----:B------:R-:W-:Y:S01]  /*13b90*/  @P4 STG.E.U16 desc[UR36][R4.64+0x10], R28 ;  /* 0x0000101c04004986 */ /* 0x000fe2000c101524 */
[----:B------:R-:W-:Y:S01]  /*13ba0*/  ISETP.GT.AND P4, PT, R0, 0x10, P1 ;  /* 0x000000100000780c */ /* 0x000fe20000f84270 */
[-C--:B------:R-:W-:Y:S01]  /*13bb0*/  FMUL R31, R31, R2.reuse ;  /* 0x000000021f1f7220 */ /* 0x080fe20000400000 */
[----:B------:R-:W-:Y:S01]  /*13bc0*/  IADD3 R10, P6, R4, UR5, RZ ;  /* 0x00000005040a7c10 */ /* 0x000fe2000ffde0ff */
[----:B------:R-:W-:Y:S01]  /*13bd0*/  FMUL R32, R32, R2 ;  /* 0x0000000220207220 */ /* 0x000fe20000400000 */
[----:B------:R-:W-:-:S02]  /*13be0*/  F2FP.F16.F32.PACK_AB R29, RZ, R29 ;  /* 0x0000001dff1d723e */ /* 0x000fc400000000ff */
[----:B------:R-:W-:Y:S02]  /*13bf0*/  F2FP.F16.F32.PACK_AB R30, RZ, R30 ;  /* 0x0000001eff1e723e */ /* 0x000fe400000000ff */
[----:B------:R-:W-:Y:S02]  /*13c00*/  IADD3.X R11, R5, UR4, RZ, P6, !PT ;  /* 0x00000004050b7c10 */ /* 0x000fe4000b7fe4ff */
[----:B------:R-:W-:Y:S01]  /*13c10*/  F2FP.F16.F32.PACK_AB R31, RZ, R31 ;  /* 0x0000001fff1f723e */ /* 0x000fe200000000ff */
[----:B------:R-:W-:Y:S01]  /*13c20*/  @P5 STG.E.U16 desc[UR36][R4.64+0x12], R29 ;  /* 0x0000121d04005986 */ /* 0x000fe2000c101524 */
[----:B------:R-:W-:Y:S02]  /*13c30*/  F2FP.F16.F32.PACK_AB R32, RZ, R32 ;  /* 0x00000020ff20723e */ /* 0x000fe400000000ff */
[C---:B------:R-:W-:Y:S01]  /*13c40*/  ISETP.GT.AND P5, PT, R0.reuse, 0x11, P1 ;  /* 0x000000110000780c */ /* 0x040fe20000fa4270 */
[----:B------:R-:W-:Y:S01]  /*13c50*/  @P2 STG.E.U16 desc[UR36][R10.64+0x10], R30 ;  /* 0x0000101e0a002986 */ /* 0x000fe2000c101524 */
[----:B------:R-:W-:Y:S01]  /*13c60*/  ISETP.GT.AND P2, PT, R0, 0x10, P0 ;  /* 0x000000100000780c */ /* 0x000fe20000744270 */
[----:B------:R-:W-:-:S02]  /*13c70*/  FMUL R33, R33, R2 ;  /* 0x0000000221217220 */ /* 0x000fc40000400000 */
[----:B------:R-:W-:Y:S01]  /*13c80*/  @P3 STG.E.U16 desc[UR36][R6.64+0x12], R31 ;  /* 0x0000121f06003986 */ /* 0x000fe2000c101524 */
[----:B------:R-:W-:Y:S01]  /*13c90*/  ISETP.GT.AND P3, PT, R0, 0x11, P0 ;  /* 0x000000110000780c */ /* 0x000fe20000764270 */
[-C--:B------:R-:W-:Y:S02]  /*13ca0*/  FMUL R34, R34, R2.reuse ;  /* 0x0000000222227220 */ /* 0x080fe40000400000 */
[----:B------:R-:W-:Y:S01]  /*13cb0*/  @P4 STG.E.U16 desc[UR36][R4.64+0x20], R32 ;  /* 0x0000202004004986 */ /* 0x000fe2000c101524 */
[----:B------:R-:W-:Y:S01]  /*13cc0*/  ISETP.GT.AND P4, PT, R0, 0x18, P1 ;  /* 0x000000180000780c */ /* 0x000fe20000f84270 */
[-C--:B------:R-:W-:Y:S01]  /*13cd0*/  FMUL R35, R35, R2.reuse ;  /* 0x0000000223237220 */ /* 0x080fe20000400000 */
[----:B------:R-:W-:Y:S01]  /*13ce0*/  FMUL R36, R36, R2 ;  /* 0x0000000224247220 */ /* 0x000fe20000400000 */
[----:B------:R-:W-:Y:S02]  /*13cf0*/  F2FP.F16.F32.PACK_AB R33, RZ, R33 ;  /* 0x00000021ff21723e */ /* 0x000fe400000000ff */
[----:B------:R-:W-:-:S02]  /*13d00*/  F2FP.F16.F32.PACK_AB R34, RZ, R34 ;  /* 0x00000022ff22723e */ /* 0x000fc400000000ff */
[----:B------:R-:W-:Y:S01]  /*13d10*/  F2FP.F16.F32.PACK_AB R35, RZ, R35 ;  /* 0x00000023ff23723e */ /* 0x000fe200000000ff */
[----:B------:R-:W-:Y:S01]  /*13d20*/  @P5 STG.E.U16 desc[UR36][R4.64+0x22], R33 ;  /* 0x0000222104005986 */ /* 0x000fe2000c101524 */
[----:B------:R-:W-:Y:S02]  /*13d30*/  F2FP.F16.F32.PACK_AB R36, RZ, R36 ;  /* 0x00000024ff24723e */ /* 0x000fe400000000ff */
[C---:B------:R-:W-:Y:S01]  /*13d40*/  ISETP.GT.AND P5, PT, R0.reuse, 0x19, P1 ;  /* 0x000000190000780c */ /* 0x040fe20000fa4270 */
[----:B------:R-:W-:Y:S01]  /*13d50*/  @P2 STG.E.U16 desc[UR36][R6.64+0x20], R34 ;  /* 0x0000202206002986 */ /* 0x000fe2000c101524 */
[C---:B------:R-:W-:Y:S01]  /*13d60*/  ISETP.GT.AND P2, PT, R0.reuse, 0x18, P0 ;  /* 0x000000180000780c */ /* 0x040fe20000744270 */
[-C--:B------:R-:W-:Y:S02]  /*13d70*/  FMUL R37, R37, R2.reuse ;  /* 0x0000000225257220 */ /* 0x080fe40000400000 */
[----:B------:R-:W-:Y:S01]  /*13d80*/  @P3 STG.E.U16 desc[UR36][R6.64+0x22], R35 ;  /* 0x0000222306003986 */ /* 0x000fe2000c101524 */
[----:B------:R-:W-:Y:S01]  /*13d90*/  ISETP.GT.AND P3, PT, R0, 0x19, P0 ;  /* 0x000000190000780c */ /* 0x000fe20000764270 */
[----:B------:R-:W-:-:S02]  /*13da0*/  FMUL R38, R38, R2 ;  /* 0x0000000226267220 */ /* 0x000fc40000400000 */
[----:B------:R-:W-:Y:S01]  /*13db0*/  @P4 STG.E.U16 desc[UR36][R4.64+0x30], R36 ;  /* 0x0000302404004986 */ /* 0x000fe2000c101524 */
[----:B------:R-:W-:Y:S01]  /*13dc0*/  ISETP.GT.AND P4, PT, R0, 0x20, P1 ;  /* 0x000000200000780c */ /* 0x000fe20000f84270 */
[-C--:B------:R-:W-:Y:S01]  /*13dd0*/  FMUL R39, R39, R2.reuse ;  /* 0x0000000227277220 */ /* 0x080fe20000400000 */
[----:B------:R-:W-:Y:S01]  /*13de0*/  FMUL R40, R40, R2 ;  /* 0x0000000228287220 */ /* 0x000fe20000400000 */
[----:B------:R-:W-:Y:S02]  /*13df0*/  F2FP.F16.F32.PACK_AB R37, RZ, R37 ;  /* 0x00000025ff25723e */ /* 0x000fe400000000ff */
[----:B------:R-:W-:Y:S02]  /*13e00*/  F2FP.F16.F32.PACK_AB R38, RZ, R38 ;  /* 0x00000026ff26723e */ /* 0x000fe400000000ff */
[----:B------:R-:W-:Y:S01]  /*13e10*/  F2FP.F16.F32.PACK_AB R39, RZ, R39 ;  /* 0x00000027ff27723e */ /* 0x000fe200000000ff */
[----:B------:R-:W-:Y:S01]  /*13e20*/  @P5 STG.E.U16 desc[UR36][R4.64+0x32], R37 ;  /* 0x0000322504005986 */ /* 0x000fe2000c101524 */
[----:B------:R-:W-:-:S02]  /*13e30*/  F2FP.F16.F32.PACK_AB R40, RZ, R40 ;  /* 0x00000028ff28723e */ /* 0x000fc400000000ff */
[C---:B------:R-:W-:Y:S01]  /*13e40*/  ISETP.GT.AND P5, PT, R0.reuse, 0x21, P1 ;  /* 0x000000210000780c */ /* 0x040fe20000fa4270 */
[----:B------:R-:W-:Y:S01]  /*13e50*/  @P2 STG.E.U16 desc[UR36][R6.64+0x30], R38 ;  /* 0x0000302606002986 */ /* 0x000fe2000c101524 */
[C---:B------:R-:W-:Y:S01]  /*13e60*/  ISETP.GT.AND P2, PT, R0.reuse, 0x20, P0 ;  /* 0x000000200000780c */ /* 0x040fe20000744270 */
[-C--:B------:R-:W-:Y:S02]  /*13e70*/  FMUL R41, R41, R2.reuse ;  /* 0x0000000229297220 */ /* 0x080fe40000400000 */
[----:B------:R-:W-:Y:S01]  /*13e80*/  @P3 STG.E.U16 desc[UR36][R6.64+0x32], R39 ;  /* 0x0000322706003986 */ /* 0x000fe2000c101524 */
[----:B------:R-:W-:Y:S01]  /*13e90*/  ISETP.GT.AND P3, PT, R0, 0x21, P0 ;  /* 0x000000210000780c */ /* 0x000fe20000764270 */
[-C--:B------:R-:W-:Y:S02]  /*13ea0*/  FMUL R42, R42, R2.reuse ;  /* 0x000000022a2a7220 */ /* 0x080fe40000400000 */
[----:B------:R-:W-:Y:S01]  /*13eb0*/  @P4 STG.E.U16 desc[UR36][R4.64+0x40], R40 ;  /* 0x0000402804004986 */ /* 0x000fe2000c101524 */
[----:B------:R-:W-:Y:S01]  /*13ec0*/  ISETP.GT.AND P4, PT, R0, 0x28, P1 ;  /* 0x000000280000780c */ /* 0x000fe20000f84270 */
[-C--:B------:R-:W-:Y:S01]  /*13ed0*/  FMUL R43, R43, R2.reuse ;  /* 0x000000022b2b7220 */ /* 0x080fe20000400000 */
[----:B------:R-:W-:Y:S01]  /*13ee0*/  FMUL R44, R44, R2 ;  /* 0x000000022c2c7220 */ /* 0x000fe20000400000 */
[----:B------:R-:W-:-:S02]  /*13ef0*/  F2FP.F16.F32.PACK_AB R41, RZ, R41 ;  /* 0x00000029ff29723e */ /* 0x000fc400000000ff */
[----:B------:R-:W-:Y:S02]  /*13f00*/  F2FP.F16.F32.PACK_AB R42, RZ, R42 ;  /* 0x0000002aff2a723e */ /* 0x000fe400000000ff */
        /* <DEDUP_REMOVED lines=357> */
[----:B------:R-:W-:Y:S01]  /*15560*/  ISETP.GT.AND P2, PT, R0, 0xd8, P0 ;  /* 0x000000d80000780c */ /* 0x000fe20000744270 */
[-C--:B------:R-:W-:Y:S02]  /*15570*/  FMUL R133, R133, R2.reuse ;  /* 0x0000000285857220 */ /* 0x080fe40000400000 */
[----:B------:R-:W-:Y:S01]  /*15580*/  @P3 STG.E.U16 desc[UR36][R6.64+0x1a2], R131 ;  /* 0x0001a28306003986 */ /* 0x000fe2000c101524 */
[----:B------:R-:W-:-:S03]  /*15590*/  FMUL R134, R134, R2 ;  /* 0x0000000286867220 */ /* 0x000fc60000400000 */
[----:B------:R-:W-:Y:S01]  /*155a0*/  @P4 STG.E.U16 desc[UR36][R4.64+0x1b0], R132 ;  /* 0x0001b08404004986 */ /* 0x000fe2000c101524 */
[C---:B------:R-:W-:Y:S01]  /*155b0*/  ISETP.GT.AND P4, PT, R0.reuse, 0xd9, P0 ;  /* 0x000000d90000780c */ /* 0x040fe20000784270 */
[----:B------:R-:W-:Y:S01]  /*155c0*/  FMUL R135, R135, R2 ;  /* 0x0000000287877220 */ /* 0x000fe20000400000 */
[----:B------:R-:W-:Y:S02]  /*155d0*/  F2FP.F16.F32.PACK_AB R133, RZ, R133 ;  /* 0x00000085ff85723e */ /* 0x000fe400000000ff */
[----:B------:R-:W-:Y:S02]  /*155e0*/  F2FP.F16.F32.PACK_AB R134, RZ, R134 ;  /* 0x00000086ff86723e */ /* 0x000fe400000000ff */
[----:B------:R-:W-:Y:S01]  /*155f0*/  F2FP.F16.F32.PACK_AB R135, RZ, R135 ;  /* 0x00000087ff87723e */ /* 0x000fe200000000ff */
[----:B------:R-:W-:Y:S01]  /*15600*/  @P5 STG.E.U16 desc[UR36][R4.64+0x1b2], R133 ;  /* 0x0001b28504005986 */ /* 0x000fe2000c101524 */
[----:B------:R-:W-:-:S03]  /*15610*/  ISETP.GT.AND P5, PT, R0, 0xe0, P1 ;  /* 0x000000e00000780c */ /* 0x000fc60000fa4270 */
[----:B------:R-:W-:Y:S01]  /*15620*/  @P2 STG.E.U16 desc[UR36][R6.64+0x1b0], R134 ;  /* 0x0001b08606002986 */ /* 0x000fe2000c101524 */
[----:B------:R-:W-:Y:S01]  /*15630*/  ISETP.GT.AND P2, PT, R0, 0xe1, P1 ;  /* 0x000000e10000780c */ /* 0x000fe20000f44270 */
[-C--:B------:R-:W-:Y:S01]  /*15640*/  FMUL R136, R136, R2.reuse ;  /* 0x0000000288887220 */ /* 0x080fe20000400000 */
[C---:B------:R-:W-:Y:S01]  /*15650*/  ISETP.GT.AND P3, PT, R0.reuse, 0xe0, P0 ;  /* 0x000000e00000780c */ /* 0x040fe20000764270 */
[----:B------:R-:W-:Y:S01]  /*15660*/  @P4 STG.E.U16 desc[UR36][R6.64+0x1b2], R135 ;  /* 0x0001b28706004986 */ /* 0x000fe2000c101524 */
[-C--:B------:R-:W-:Y:S01]  /*15670*/  FMUL R137, R137, R2.reuse ;  /* 0x0000000289897220 */ /* 0x080fe20000400000 */
[----:B------:R-:W-:Y:S01]  /*15680*/  ISETP.GT.AND P4, PT, R0, 0xe1, P0 ;  /* 0x000000e10000780c */ /* 0x000fe20000784270 */
[-C--:B------:R-:W-:Y:S01]  /*15690*/  FMUL R138, R138, R2.reuse ;  /* 0x000000028a8a7220 */ /* 0x080fe20000400000 */
[----:B------:R-:W-:Y:S01]  /*156a0*/  FMUL R139, R139, R2 ;  /* 0x000000028b8b7220 */ /* 0x000fe20000400000 */
[----:B------:R-:W-:Y:S02]  /*156b0*/  F2FP.F16.F32.PACK_AB R136, RZ, R136 ;  /* 0x00000088ff88723e */ /* 0x000fe400000000ff */
[----:B------:R-:W-:-:S02]  /*156c0*/  F2FP.F16.F32.PACK_AB R137, RZ, R137 ;  /* 0x00000089ff89723e */ /* 0x000fc400000000ff */
[----:B------:R-:W-:Y:S02]  /*156d0*/  F2FP.F16.F32.PACK_AB R138, RZ, R138 ;  /* 0x0000008aff8a723e */ /* 0x000fe400000000ff */
[----:B------:R-:W-:Y:S01]  /*156e0*/  F2FP.F16.F32.PACK_AB R139, RZ, R139 ;  /* 0x0000008bff8b723e */ /* 0x000fe200000000ff */
[----:B------:R-:W-:Y:S01]  /*156f0*/  @P5 STG.E.U16 desc[UR36][R4.64+0x1c0], R136 ;  /* 0x0001c08804005986 */ /* 0x000fe2000c101524 */
[----:B------:R-:W-:-:S03]  /*15700*/  ISETP.GT.AND P5, PT, R0, 0xe9, P1 ;  /* 0x000000e90000780c */ /* 0x000fc60000fa4270 */
[----:B------:R-:W-:Y:S01]  /*15710*/  @P2 STG.E.U16 desc[UR36][R4.64+0x1c2], R137 ;  /* 0x0001c28904002986 */ /* 0x000fe2000c101524 */
[C---:B------:R-:W-:Y:S02]  /*15720*/  ISETP.GT.AND P2, PT, R0.reuse, 0xe8, P1 ;  /* 0x000000e80000780c */ /* 0x040fe40000f44270 */
[C---:B------:R-:W-:Y:S01]  /*15730*/  ISETP.GT.AND P6, PT, R0.reuse, 0xe8, P0 ;  /* 0x000000e80000780c */ /* 0x040fe200007c4270 */
[----:B------:R-:W-:Y:S01]  /*15740*/  @P3 STG.E.U16 desc[UR36][R6.64+0x1c0], R138 ;  /* 0x0001c08a06003986 */ /* 0x000fe2000c101524 */
[----:B------:R-:W-:Y:S01]  /*15750*/  ISETP.GT.AND P3, PT, R0, 0xe9, P0 ;  /* 0x000000e90000780c */ /* 0x000fe20000764270 */
[-C--:B------:R-:W-:Y:S01]  /*15760*/  FMUL R140, R140, R2.reuse ;  /* 0x000000028c8c7220 */ /* 0x080fe20000400000 */
[-C--:B------:R-:W-:Y:S01]  /*15770*/  FMUL R141, R141, R2.reuse ;  /* 0x000000028d8d7220 */ /* 0x080fe20000400000 */
[----:B------:R-:W-:Y:S01]  /*15780*/  @P4 STG.E.U16 desc[UR36][R6.64+0x1c2], R139 ;  /* 0x0001c28b06004986 */ /* 0x000fe2000c101524 */
[----:B------:R-:W-:Y:S01]  /*15790*/  ISETP.GT.AND P4, PT, R0, 0xf0, P1 ;  /* 0x000000f00000780c */ /* 0x000fe20000f84270 */
[-C--:B------:R-:W-:Y:S01]  /*157a0*/  FMUL R142, R142, R2.reuse ;  /* 0x000000028e8e7220 */ /* 0x080fe20000400000 */
[-C--:B------:R-:W-:Y:S01]  /*157b0*/  FMUL R143, R143, R2.reuse ;  /* 0x000000028f8f7220 */ /* 0x080fe20000400000 */
[----:B------:R-:W-:Y:S01]  /*157c0*/  FMUL R144, R144, R2 ;  /* 0x0000000290907220 */ /* 0x000fe20000400000 */
[----:B------:R-:W-:-:S02]  /*157d0*/  F2FP.F16.F32.PACK_AB R140, RZ, R140 ;  /* 0x0000008cff8c723e */ /* 0x000fc400000000ff */
[----:B------:R-:W-:Y:S02]  /*157e0*/  F2FP.F16.F32.PACK_AB R141, RZ, R141 ;  /* 0x0000008dff8d723e */ /* 0x000fe400000000ff */
[----:B------:R-:W-:Y:S02]  /*157f0*/  F2FP.F16.F32.PACK_AB R142, RZ, R142 ;  /* 0x0000008eff8e723e */ /* 0x000fe400000000ff */
[----:B------:R-:W-:Y:S02]  /*15800*/  F2FP.F16.F32.PACK_AB R143, RZ, R143 ;  /* 0x0000008fff8f723e */ /* 0x000fe400000000ff */
[----:B------:R-:W-:Y:S01]  /*15810*/  F2FP.F16.F32.PACK_AB R144, RZ, R144 ;  /* 0x00000090ff90723e */ /* 0x000fe200000000ff */
[----:B------:R-:W-:Y:S01]  /*15820*/  @P2 STG.E.U16 desc[UR36][R4.64+0x1d0], R140 ;  /* 0x0001d08c04002986 */ /* 0x000fe2000c101524 */
[----:B------:R-:W-:-:S03]  /*15830*/  ISETP.GT.AND P2, PT, R0, 0xf1, P1 ;  /* 0x000000f10000780c */ /* 0x000fc60000f44270 */
[----:B------:R-:W-:Y:S01]  /*15840*/  @P5 STG.E.U16 desc[UR36][R4.64+0x1d2], R141 ;  /* 0x0001d28d04005986 */ /* 0x000fe2000c101524 */
[----:B------:R-:W-:-:S03]  /*15850*/  ISETP.GT.AND P5, PT, R0, 0xf0, P0 ;  /* 0x000000f00000780c */ /* 0x000fc600007a4270 */
[----:B------:R-:W-:Y:S01]  /*15860*/  @P6 STG.E.U16 desc[UR36][R6.64+0x1d0], R142 ;  /* 0x0001d08e06006986 */ /* 0x000fe2000c101524 */
[----:B------:R-:W-:-:S03]  /*15870*/  FMUL R145, R145, R2 ;  /* 0x0000000291917220 */ /* 0x000fc60000400000 */
[----:B------:R-:W-:Y:S01]  /*15880*/  @P3 STG.E.U16 desc[UR36][R6.64+0x1d2], R143 ;  /* 0x0001d28f06003986 */ /* 0x000fe2000c101524 */
[----:B------:R-:W-:-:S03]  /*15890*/  ISETP.GT.AND P3, PT, R0, 0xf8, P1 ;  /* 0x000000f80000780c */ /* 0x000fc60000f64270 */
[----:B------:R-:W-:Y:S01]  /*158a0*/  @P4 STG.E.U16 desc[UR36][R4.64+0x1e0], R144 ;  /* 0x0001e09004004986 */ /* 0x000fe2000c101524 */
[----:B------:R-:W-:Y:S01]  /*158b0*/  ISETP.GT.AND P4, PT, R0, 0xf1, P0 ;  /* 0x000000f10000780c */ /* 0x000fe20000784270 */
[-C--:B------:R-:W-:Y:S01]  /*158c0*/  FMUL R146, R146, R2.reuse ;  /* 0x0000000292927220 */ /* 0x080fe20000400000 */
[C---:B------:R-:W-:Y:S01]  /*158d0*/  ISETP.GT.AND P1, PT, R0.reuse, 0xf9, P1 ;  /* 0x000000f90000780c */ /* 0x040fe20000f24270 */
[-C--:B------:R-:W-:Y:S01]  /*158e0*/  FMUL R147, R147, R2.reuse ;  /* 0x0000000293937220 */ /* 0x080fe20000400000 */
[----:B------:R-:W-:Y:S01]  /*158f0*/  ISETP.GT.AND P6, PT, R0, 0xf8, P0 ;  /* 0x000000f80000780c */ /* 0x000fe200007c4270 */
[-C--:B------:R-:W-:Y:S01]  /*15900*/  FMUL R148, R148, R2.reuse ;  /* 0x0000000294947220 */ /* 0x080fe20000400000 */
[----:B------:R-:W-:Y:S01]  /*15910*/  FMUL R149, R149, R2 ;  /* 0x0000000295957220 */ /* 0x000fe20000400000 */
[----:B------:R-:W-:Y:S02]  /*15920*/  F2FP.F16.F32.PACK_AB R145, RZ, R145 ;  /* 0x00000091ff91723e */ /* 0x000fe400000000ff */
[----:B------:R-:W-:-:S02]  /*15930*/  F2FP.F16.F32.PACK_AB R146, RZ, R146 ;  /* 0x00000092ff92723e */ /* 0x000fc400000000ff */
[----:B------:R-:W-:Y:S02]  /*15940*/  ISETP.GT.AND P0, PT, R0, 0xf9, P0 ;  /* 0x000000f90000780c */ /* 0x000fe40000704270 */
[----:B------:R-:W-:Y:S01]  /*15950*/  F2FP.F16.F32.PACK_AB R147, RZ, R147 ;  /* 0x00000093ff93723e */ /* 0x000fe200000000ff */
[----:B------:R-:W-:Y:S01]  /*15960*/  FMUL R150, R150, R2 ;  /* 0x0000000296967220 */ /* 0x000fe20000400000 */
[----:B------:R-:W-:Y:S02]  /*15970*/  F2FP.F16.F32.PACK_AB R148, RZ, R148 ;  /* 0x00000094ff94723e */ /* 0x000fe400000000ff */
[----:B------:R-:W-:Y:S01]  /*15980*/  F2FP.F16.F32.PACK_AB R149, RZ, R149 ;  /* 0x00000095ff95723e */ /* 0x000fe200000000ff */
[----:B------:R-:W-:Y:S01]  /*15990*/  FMUL R151, R151, R2 ;  /* 0x0000000297977220 */ /* 0x000fe20000400000 */
[----:B------:R-:W-:Y:S01]  /*159a0*/  @P2 STG.E.U16 desc[UR36][R4.64+0x1e2], R145 ;  /* 0x0001e29104002986 */ /* 0x000fe2000c101524 */
[----:B------:R-:W-:-:S03]  /*159b0*/  F2FP.F16.F32.PACK_AB R150, RZ, R150 ;  /* 0x00000096ff96723e */ /* 0x000fc600000000ff */
[----:B------:R-:W-:Y:S01]  /*159c0*/  @P5 STG.E.U16 desc[UR36][R6.64+0x1e0], R146 ;  /* 0x0001e09206005986 */ /* 0x000fe2000c101524 */
[----:B------:R-:W-:-:S03]  /*159d0*/  F2FP.F16.F32.PACK_AB R151, RZ, R151 ;  /* 0x00000097ff97723e */ /* 0x000fc600000000ff */
[----:B------:R-:W-:Y:S04]  /*159e0*/  @P4 STG.E.U16 desc[UR36][R6.64+0x1e2], R147 ;  /* 0x0001e29306004986 */ /* 0x000fe8000c101524 */
[----:B------:R-:W-:Y:S04]  /*159f0*/  @P3 STG.E.U16 desc[UR36][R4.64+0x1f0], R148 ;  /* 0x0001f09404003986 */ /* 0x000fe8000c101524 */
[----:B------:R0:W-:Y:S02]  /*15a00*/  @P1 STG.E.U16 desc[UR36][R4.64+0x1f2], R149 ;  /* 0x0001f29504001986 */ /* 0x0001e4000c101524 */
[----:B0-----:R-:W-:Y:S01]  /*15a10*/  @P6 IMAD.MOV.U32 R4, RZ, RZ, R6 ;  /* 0x000000ffff046224 */ /* 0x001fe200078e0006 */
[----:B------:R-:W-:-:S05]  /*15a20*/  @P6 MOV R5, R7 ;  /* 0x0000000700056202 */ /* 0x000fca0000000f00 */
[----:B------:R0:W-:Y:S04]  /*15a30*/  @P6 STG.E.U16 desc[UR36][R4.64+0x1f0], R150 ;  /* 0x0001f09604006986 */ /* 0x0001e8000c101524 */
[----:B------:R0:W-:Y:S02]  /*15a40*/  @P0 STG.E.U16 desc[UR36][R6.64+0x1f2], R151 ;  /* 0x0001f29706000986 */ /* 0x0001e4000c101524 */
.L_x_542:
[----:B------:R-:W-:Y:S05]  /*15a50*/  BSYNC B0 ;  /* 0x0000000000007941 */ /* 0x000fea0003800000 */
.L_x_34:
[----:B0-----:R-:W2:Y:S04]  /*15a60*/  LDL.LU R5, [R1+0x200] ;  /* 0x0002000001057983 */ /* 0x001ea80000300800 */
[----:B------:R-:W2:Y:S01]  /*15a70*/  LDL.LU R4, [R1+0x204] ;  /* 0x0002040001047983 */ /* 0x000ea20000300800 */
[----:B------:R-:W-:Y:S01]  /*15a80*/  ULDC UR4, c[0x0][0xc] ;  /* 0x0000030000047ab9 */ /* 0x000fe20000000800 */
[----:B------:R-:W-:Y:S01]  /*15a90*/  ULDC UR5, c[0x0][0x10] ;  /* 0x0000040000057ab9 */ /* 0x000fe20000000800 */
[----:B-----5:R-:W2:Y:S01]  /*15aa0*/  LDC R3, c[0x0][0x14] ;  /* 0x00000500ff037b82 */ /* 0x020ea20000000800 */
[----:B------:R-:W-:Y:S01]  /*15ab0*/  UIMAD.WIDE.U32 UR4, UR4, UR5, URZ ;  /* 0x00000005040472a5 */ /* 0x000fe2000f8e003f */
[----:B----4-:R-:W-:Y:S01]  /*15ac0*/  PRMT R0, RZ, 0x7610, R0 ;  /* 0x00007610ff007816 */ /* 0x010fe20000000000 */
[----:B------:R-:W-:Y:S01]  /*15ad0*/  UMOV UR42, 0xffffffff ;  /* 0xffffffff002a7882 */ /* 0x000fe20000000000 */
[----:B------:R-:W-:-:S03]  /*15ae0*/  UMOV UR43, 0xffffffff ;  /* 0xffffffff002b7882 */ /* 0x000fc60000000000 */
[----:B--2---:R-:W-:-:S04]  /*15af0*/  IMAD.WIDE.U32 R4, R3, UR4, R4 ;  /* 0x0000000403047c25 */ /* 0x004fc8000f8e0004 */
[----:B------:R-:W-:Y:S01]  /*15b00*/  IMAD R3, R3, UR5, RZ ;  /* 0x0000000503037c24 */ /* 0x000fe2000f8e02ff */
[----:B------:R-:W-:Y:S01]  /*15b10*/  ULDC.64 UR4, c[0x0][0x650] ;  /* 0x0001940000047ab9 */ /* 0x000fe20000000a00 */
[----:B------:R-:W-:Y:S01]  /*15b20*/  IMAD.MOV.U32 R7, RZ, RZ, R4 ;  /* 0x000000ffff077224 */ /* 0x000fe200078e0004 */
[----:B------:R-:W-:Y:S01]  /*15b30*/  ISETP.GE.U32.AND P0, PT, R4, UR4, PT ;  /* 0x0000000404007c0c */ /* 0x000fe2000bf06070 */
[----:B------:R-:W-:-:S05]  /*15b40*/  IMAD.IADD R6, R5, 0x1, R3 ;  /* 0x0000000105067824 */ /* 0x000fca00078e0203 */
[----:B------:R0:W-:Y:S01]  /*15b50*/  STL [R1+0x200], R6 ;  /* 0x0002000601007387 */ /* 0x0001e20000100800 */
[----:B------:R-:W-:-:S03]  /*15b60*/  ISETP.GE.U32.AND.EX P0, PT, R6, UR5, PT, P0 ;  /* 0x0000000506007c0c */ /* 0x000fc6000bf06100 */
[----:B------:R0:W-:Y:S10]  /*15b70*/  STL [R1+0x204], R7 ;  /* 0x0002040701007387 */ /* 0x0001f40000100800 */
[----:B0-----:R-:W-:Y:S05]  /*15b80*/  @P0 BRA `(.L_x_543) ;  /* 0x0000000400880947 */ /* 0x001fea0003800000 */
[----:B------:R-:W0:Y:S01]  /*15b90*/  S2UR UR6, SR_CTAID.X ;  /* 0x00000000000679c3 */ /* 0x000e220000002500 */
[----:B------:R-:W-:Y:S01]  /*15ba0*/  ULDC.64 UR12, c[0x0][0x628] ;  /* 0x00018a00000c7ab9 */ /* 0x000fe20000000a00 */
[----:B------:R-:W-:Y:S01]  /*15bb0*/  ULDC UR4, c[0x0][0x150] ;  /* 0x0000540000047ab9 */ /* 0x000fe20000000800 */
[----:B------:R-:W-:Y:S01]  /*15bc0*/  ISETP.NE.U32.AND P0, PT, RZ, UR12, PT ;  /* 0x0000000cff007c0c */ /* 0x000fe2000bf05070 */
[----:B------:R-:W-:Y:S01]  /*15bd0*/  ULDC UR15, c[0x0][0x630] ;  /* 0x00018c00000f7ab9 */ /* 0x000fe20000000800 */
[C---:B------:R-:W-:Y:S01]  /*15be0*/  R2UR UR16, R7.reuse ;  /* 0x00000000071072ca */ /* 0x040fe200000e0000 */
[----:B------:R-:W-:Y:S01]  /*15bf0*/  ULDC UR19, c[0x0][0x154] ;  /* 0x0000550000137ab9 */ /* 0x000fe20000000800 */
[----:B------:R-:W-:Y:S01]  /*15c00*/  ISETP.NE.AND.EX P0, PT, RZ, UR13, PT, P0 ;  /* 0x0000000dff007c0c */ /* 0x000fe2000bf05300 */
[----:B------:R-:W2:Y:S01]  /*15c10*/  S2UR UR18, SR_CTAID.Y ;  /* 0x00000000001279c3 */ /* 0x000ea20000002600 */
[----:B------:R-:W-:Y:S02]  /*15c20*/  R2UR UR17, R6 ;  /* 0x00000000061172ca */ /* 0x000fe400000e0000 */
[----:B------:R-:W-:-:S02]  /*15c30*/  R2UR UR10, R7 ;  /* 0x00000000070a72ca */ /* 0x000fc400000e0000 */
[----:B------:R-:W-:Y:S02]  /*15c40*/  R2UR UR11, R6 ;  /* 0x00000000060b72ca */ /* 0x000fe400000e0000 */
[----:B0-----:R-:W-:-:S05]  /*15c50*/  I2FP.F32.U32 R0, UR6 ;  /* 0x0000000600007c45 */ /* 0x001fca0008201000 */
[----:B------:R-:W-:-:S04]  /*15c60*/  FMUL R0, R0, UR4 ;  /* 0x0000000400007c20 */ /* 0x000fc80008400000 */
[----:B------:R0:W4:Y:S01]  /*15c70*/  F2I.U32.TRUNC.NTZ R3, R0 ;  /* 0x0000000000037305 */ /* 0x000122000020f000 */
[----:B--2---:R-:W-:Y:S05]  /*15c80*/  @!P0 BRA `(.L_x_544) ;  /* 0x0000000000308947 */ /* 0x004fea0003800000 */
        /* <DEDUP_REMOVED lines=12> */
.L_x_544:
[----:B------:R-:W-:Y:S01]  /*15d50*/  USHF.R.U64 UR43, UR10, UR15, UR11 ;  /* 0x0000000f0a2b7299 */ /* 0x000fe2000800120b */
[----:B0-----:R-:W-:Y:S01]  /*15d60*/  I2FP.F32.U32 R0, UR18 ;  /* 0x0000001200007c45 */ /* 0x001fe20008201000 */
[----:B------:R-:W-:Y:S02]  /*15d70*/  USHF.R.U32.HI UR4, URZ, UR15, UR11 ;  /* 0x0000000f3f047299 */ /* 0x000fe4000801160b */
[----:B------:R-:W-:Y:S02]  /*15d80*/  UIADD3 UR10, UP0, URZ, -UR43, URZ ;  /* 0x8000002b3f0a7290 */ /* 0x000fe4000ff1e03f */
[----:B------:R-:W-:Y:S01]  /*15d90*/  FMUL R0, R0, UR19 ;  /* 0x0000001300007c20 */ /* 0x000fe20008400000 */
[----:B------:R-:W-:Y:S01]  /*15da0*/  ULDC.64 UR12, c[0x0][0x620] ;  /* 0x00018800000c7ab9 */ /* 0x000fe20000000a00 */
[----:B------:R-:W-:Y:S01]  /*15db0*/  UIADD3.X UR4, URZ, ~UR4, URZ, UP0, !UPT ;  /* 0x800000043f047290 */ /* 0x000fe200087fe43f */
[----:B------:R-:W-:Y:S01]  /*15dc0*/  UMOV UR8, UR16 ;  /* 0x0000001000087c82 */ /* 0x000fe20008000000 */
[----:B------:R-:W-:-:S02]  /*15dd0*/  UMOV UR9, UR17 ;  /* 0x0000001100097c82 */ /* 0x000fc40008000000 */
[----:B------:R-:W-:Y:S01]  /*15de0*/  UIMAD UR4, UR4, UR12, URZ ;  /* 0x0000000c040472a4 */ /* 0x000fe2000f8e023f */
[----:B------:R-:W0:Y:S01]  /*15df0*/  F2I.U32.TRUNC.NTZ R0, R0 ;  /* 0x0000000000007305 */ /* 0x000e22000020f000 */
[----:B------:R-:W-:Y:S01]  /*15e00*/  UIMAD.WIDE.U32 UR8, UR10, UR12, UR8 ;  /* 0x0000000c0a0872a5 */ /* 0x000fe2000f8e0008 */
[----:B----4-:R-:W-:Y:S01]  /*15e10*/  R2UR UR12, R3 ;  /* 0x00000000030c72ca */ /* 0x010fe200000e0000 */
[----:B------:R-:W-:Y:S01]  /*15e20*/  UIMAD UR10, UR10, UR13, UR4 ;  /* 0x0000000d0a0a72a4 */ /* 0x000fe2000f8e0204 */
[----:B------:R-:W-:Y:S01]  /*15e30*/  ULDC UR11, c[0x0][0x618] ;  /* 0x00018600000b7ab9 */ /* 0x000fe20000000800 */
[----:B------:R-:W-:Y:S02]  /*15e40*/  ULDC UR21, c[0x0][0x658] ;  /* 0x0001960000157ab9 */ /* 0x000fe40000000800 */
[----:B------:R-:W-:Y:S01]  /*15e50*/  UIADD3 UR9, UR9, UR10, URZ ;  /* 0x0000000a09097290 */ /* 0x000fe2000fffe03f */
[----:B------:R-:W-:Y:S01]  /*15e60*/  UMOV UR15, 0xffffffff ;  /* 0xffffffff000f7882 */ /* 0x000fe20000000000 */
[----:B------:R-:W-:Y:S01]  /*15e70*/  ULDC.64 UR4, c[0x0][0x640] ;  /* 0x0001900000047ab9 */ /* 0x000fe20000000a00 */
[----:B------:R-:W-:Y:S01]  /*15e80*/  USHF.L.U32 UR15, UR15, UR21, URZ ;  /* 0x000000150f0f7299 */ /* 0x000fe2000800063f */
[----:B------:R-:W-:Y:S01]  /*15e90*/  ISETP.NE.U32.AND P0, PT, RZ, UR4, PT ;  /* 0x00000004ff007c0c */ /* 0x000fe2000bf05070 */
[----:B------:R-:W-:-:S02]  /*15ea0*/  USHF.R.U64 UR16, UR8, UR11, UR9 ;  /* 0x0000000b08107299 */ /* 0x000fc40008001209 */
[----:B------:R-:W-:Y:S01]  /*15eb0*/  USHF.R.U32.HI UR8, URZ, UR11, UR9 ;  /* 0x0000000b3f087299 */ /* 0x000fe20008011609 */
[----:B0-----:R-:W-:Y:S01]  /*15ec0*/  R2UR UR14, R0 ;  /* 0x00000000000e72ca */ /* 0x001fe200000e0000 */
[----:B------:R-:W-:Y:S01]  /*15ed0*/  ULDC UR17, c[0x0][0x608] ;  /* 0x0001820000117ab9 */ /* 0x000fe20000000800 */
[----:B------:R-:W-:Y:S01]  /*15ee0*/  ULOP3.LUT UR41, URZ, UR15, URZ, 0x33, !UPT ;  /* 0x0000000f3f297292 */ /* 0x000fe2000f8e333f */
[----:B------:R-:W-:Y:S01]  /*15ef0*/  ISETP.NE.AND.EX P0, PT, RZ, UR5, PT, P0 ;  /* 0x00000005ff007c0c */ /* 0x000fe2000bf05300 */
[----:B------:R-:W-:Y:S02]  /*15f00*/  USHF.R.U64 UR15, UR16, UR17, UR8 ;  /* 0x00000011100f7299 */ /* 0x000fe40008001208 */
[----:B------:R-:W-:Y:S02]  /*15f10*/  USHF.R.U32.HI UR8, URZ, UR17, UR8 ;  /* 0x000000113f087299 */ /* 0x000fe40008011608 */
[----:B------:R-:W-:Y:S02]  /*15f20*/  UIADD3 UR12, -UR12, URZ, URZ ;  /* 0x0000003f0c0c7290 */ /* 0x000fe4000fffe13f */
[----:B------:R-:W-:Y:S01]  /*15f30*/  USHF.R.U64 UR17, UR15, UR21, UR8 ;  /* 0x000000150f117299 */ /* 0x000fe20008001208 */
[----:B------:R-:W-:Y:S01]  /*15f40*/  UMOV UR19, 0x1 ;  /* 0x0000000100137882 */ /* 0x000fe20000000000 */
[----:B------:R-:W-:Y:S01]  /*15f50*/  ULDC UR13, c[0x0][0x144] ;  /* 0x00005100000d7ab9 */ /* 0x000fe20000000800 */
[----:B------:R-:W-:Y:S01]  /*15f60*/  ULDC UR7, c[0x0][0x600] ;  /* 0x0001800000077ab9 */ /* 0x000fe20000000800 */
[----:B------:R-:W-:-:S02]  /*15f70*/  USHF.L.U32 UR24, UR19, UR21, URZ ;  /* 0x0000001513187299 */ /* 0x000fc4000800063f */
[----:B------:R-:W-:Y:S02]  /*15f80*/  USHF.R.U32.HI UR8, URZ, UR21, UR8 ;  /* 0x000000153f087299 */ /* 0x000fe40008011608 */
[----:B------:R-:W-:Y:S02]  /*15f90*/  UIMAD UR21, UR13, UR12, UR6 ;  /* 0x0000000c0d1572a4 */ /* 0x000fe4000f8e0206 */
[----:B------:R-:W-:Y:S02]  /*15fa0*/  UIADD3 UR20, UR7, -0x1, URZ ;  /* 0xffffffff07147890 */ /* 0x000fe4000fffe03f */
[----:B------:R-:W-:Y:S01]  /*15fb0*/  UIADD3 UR19, -UR14, URZ, URZ ;  /* 0x0000003f0e137290 */ /* 0x000fe2000fffe13f */
[----:B------:R-:W-:Y:S01]  /*15fc0*/  ULDC UR25, c[0x0][0x148] ;  /* 0x0000520000197ab9 */ /* 0x000fe20000000800 */
[----:B------:R-:W-:Y:S01]  /*15fd0*/  ULDC UR22, c[0x0][0x648] ;  /* 0x0001920000167ab9 */ /* 0x000fe20000000800 */
[----:B------:R-:W-:Y:S01]  /*15fe0*/  ULDC UR23, c[0x0][0x638] ;  /* 0x00018e0000177ab9 */ /* 0x000fe20000000800 */
        /* <DEDUP_REMOVED lines=14> */
.L_x_545:
[----:B------:R-:W-:Y:S01]  /*160d0*/  UISETP.NE.AND UP0, UPT, UR45, URZ, UPT ;  /* 0x0000003f2d00728c */ /* 0x000fe2000bf05270 */
[----:B------:R-:W-:Y:S01]  /*160e0*/  IMAD.MOV.U32 R0, RZ, RZ, 0x1 ;  /* 0x00000001ff007424 */ /* 0x000fe200078e00ff */
[----:B------:R-:W-:Y:S02]  /*160f0*/  USHF.R.U64 UR4, UR6, UR22, UR8 ;  /* 0x0000001606047299 */ /* 0x000fe40008001208 */
[----:B------:R-:W-:Y:S02]  /*16100*/  ULOP3.LUT UR41, UR15, UR41, URZ, 0xc0, !UPT ;  /* 0x000000290f297292 */ /* 0x000fe4000f8ec03f */
[----:B------:R-:W-:Y:S02]  /*16110*/  UIADD3 UR5, -UR4, URZ, URZ ;  /* 0x0000003f04057290 */ /* 0x000fe4000fffe13f */
[----:B------:R-:W-:Y:S02]  /*16120*/  UIMAD UR41, UR24, UR4, UR41 ;  /* 0x00000004182972a4 */ /* 0x000fe4000f8e0229 */
[----:B------:R-:W-:-:S02]  /*16130*/  ULOP3.LUT UR16, UR16, UR20, URZ, 0xc0, !UPT ;  /* 0x0000001410107292 */ /* 0x000fc4000f8ec03f */
[----:B------:R-:W-:Y:S02]  /*16140*/  @UP0 UIMAD UR21, UR25, UR19, UR18 ;  /* 0x00000013191502a4 */ /* 0x000fe4000f8e0212 */
[----:B------:R-:W-:-:S03]  /*16150*/  UIMAD UR4, UR5, UR23, UR17 ;  /* 0x00000017050472a4 */ /* 0x000fc6000f8e0211 */
[----:B------:R-:W-:Y:S01]  /*16160*/  ULDC UR5, c[0x0][0x610] ;  /* 0x0001840000057ab9 */ /* 0x000fe20000000800 */
[----:B------:R-:W-:Y:S02]  /*16170*/  UIMAD UR4, UR4, UR7, UR16 ;  /* 0x00000007040472a4 */ /* 0x000fe4000f8e0210 */
[----:B------:R-:W-:-:S04]  /*16180*/  UIMAD UR41, UR41, UR5, UR21 ;  /* 0x00000005292972a4 */ /* 0x000fc8000f8e0215 */
[----:B------:R-:W-:Y:S02]  /*16190*/  USEL UR42, UR4, UR41, !UP0 ;  /* 0x00000029042a7287 */ /* 0x000fe4000c000000 */
[----:B------:R-:W-:-:S12]  /*161a0*/  USEL UR41, UR41, UR4, !UP0 ;  /* 0x0000000429297287 */ /* 0x000fd8000c000000 */
.L_x_543:
[----:B------:R-:W-:-:S13]  /*161b0*/  LOP3.LUT P0, RZ, R0, 0xff, RZ, 0xc0, !PT ;  /* 0x000000ff00ff7812 */ /* 0x000fda000780c0ff */
[----:B------:R-:W-:Y:S05]  /*161c0*/  @P0 BRA `(.L_x_546) ;  /* 0xfffffeb000900947 */ /* 0x000fea000383ffff */
[----:B------:R-:W-:Y:S05]  /*161d0*/  EXIT ;  /* 0x000000000000794d */ /* 0x000fea0003800000 */
.L_x_7:
[----:B------:R-:W2:Y:S01]  /*161e0*/  LDL R5, [R1+0x204] ;  /* 0x0002040001057983 */ /* 0x000ea20000100800 */
[----:B------:R-:W-:-:S03]  /*161f0*/  ULDC.64 UR4, c[0x0][0x650] ;  /* 0x0001940000047ab9 */ /* 0x000fc60000000a00 */
[----:B------:R-:W3:Y:S01]  /*16200*/  LDL R4, [R1+0x200] ;  /* 0x0002000001047983 */ /* 0x000ee20000100800 */
[----:B------:R-:W-:Y:S01]  /*16210*/  PRMT R0, RZ, 0x7610, R0 ;  /* 0x00007610ff007816 */ /* 0x000fe20000000000 */
[----:B------:R-:W-:Y:S01]  /*16220*/  IMAD.MOV.U32 R2, RZ, RZ, -0x1 ;  /* 0xffffffffff027424 */ /* 0x000fe200078e00ff */
[----:B------:R-:W-:Y:S01]  /*16230*/  MOV R10, 0xffffffff ;  /* 0xffffffff000a7802 */ /* 0x000fe20000000f00 */
[----:B------:R-:W-:Y:S01]  /*16240*/  IMAD.MOV.U32 R3, RZ, RZ, -0x1 ;  /* 0xffffffffff037424 */ /* 0x000fe200078e00ff */
[----:B--2---:R-:W-:-:S04]  /*16250*/  ISETP.GE.U32.AND P0, PT, R5, UR4, PT ;  /* 0x0000000405007c0c */ /* 0x004fc8000bf06070 */
[----:B---3--:R-:W-:-:S13]  /*16260*/  ISETP.GE.U32.AND.EX P0, PT, R4, UR5, PT, P0 ;  /* 0x0000000504007c0c */ /* 0x008fda000bf06100 */
        /* <DEDUP_REMOVED lines=21> */
.L_x_548:
[----:B------:R-:W-:Y:S01]  /*163c0*/  USHF.R.U64 UR4, UR14, UR19, UR15 ;  /* 0x000000130e047299 */ /* 0x000fe2000800120f */
[----:B------:R-:W-:Y:S01]  /*163d0*/  R2UR UR7, R4 ;  /* 0x00000000040772ca */ /* 0x000fe200000e0000 */
[----:B------:R-:W-:Y:S02]  /*163e0*/  USHF.R.U32.HI UR5, URZ, UR19, UR15 ;  /* 0x000000133f057299 */ /* 0x000fe4000801160f */
[----:B------:R-:W-:Y:S01]  /*163f0*/  UIADD3 UR13, UP0, URZ, -UR4, URZ ;  /* 0x800000043f0d7290 */ /* 0x000fe2000ff1e03f */
[----:B------:R-:W-:Y:S01]  /*16400*/  ULDC.64 UR14, c[0x0][0x620] ;  /* 0x00018800000e7ab9 */ /* 0x000fe20000000a00 */
[----:B------:R-:W-:Y:S02]  /*16410*/  UMOV UR6, UR20 ;  /* 0x0000001400067c82 */ /* 0x000fe40008000000 */
[----:B------:R-:W-:Y:S02]  /*16420*/  UIADD3.X UR5, URZ, ~UR5, URZ, UP0, !UPT ;  /* 0x800000053f057290 */ /* 0x000fe400087fe43f */
[----:B------:R-:W-:-:S02]  /*16430*/  UISETP.NE.AND UP1, UPT, UR45, URZ, UPT ;  /* 0x0000003f2d00728c */ /* 0x000fc4000bf25270 */
[----:B------:R-:W-:Y:S02]  /*16440*/  UIMAD UR5, UR5, UR14, URZ ;  /* 0x0000000e050572a4 */ /* 0x000fe4000f8e023f */
[----:B------:R-:W-:Y:S02]  /*16450*/  UIMAD.WIDE.U32 UR6, UR13, UR14, UR6 ;  /* 0x0000000e0d0672a5 */ /* 0x000fe4000f8e0006 */
[----:B------:R-:W-:Y:S01]  /*16460*/  UIMAD UR5, UR13, UR15, UR5 ;  /* 0x0000000f0d0572a4 */ /* 0x000fe2000f8e0205 */
[----:B------:R-:W-:Y:S02]  /*16470*/  ULDC UR14, c[0x0][0x608] ;  /* 0x00018200000e7ab9 */ /* 0x000fe40000000800 */
[----:B------:R-:W-:Y:S01]  /*16480*/  ULDC UR13, c[0x0][0x618] ;  /* 0x00018600000d7ab9 */ /* 0x000fe20000000800 */
[----:B------:R-:W-:Y:S01]  /*16490*/  UIADD3 UR5, UR7, UR5, URZ ;  /* 0x0000000507057290 */ /* 0x000fe2000fffe03f */
[----:B------:R-:W-:Y:S01]  /*164a0*/  ULDC UR22, c[0x0][0x658] ;  /* 0x0001960000167ab9 */ /* 0x000fe20000000800 */
[----:B------:R-:W-:-:S02]  /*164b0*/  @UP1 UIMAD UR8, UR11, UR12, UR10 ;  /* 0x0000000c0b0812a4 */ /* 0x000fc4000f8e020a */
[----:B------:R-:W-:Y:S02]  /*164c0*/  USHF.R.U64 UR17, UR6, UR13, UR5 ;  /* 0x0000000d06117299 */ /* 0x000fe40008001205 */
[----:B------:R-:W-:Y:S01]  /*164d0*/  USHF.R.U32.HI UR5, URZ, UR13, UR5 ;  /* 0x0000000d3f057299 */ /* 0x000fe20008011605 */
[----:B------:R-:W-:Y:S01]  /*164e0*/  ULDC.64 UR6, c[0x0][0x640] ;  /* 0x0001900000067ab9 */ /* 0x000fe20000000a00 */
[----:B------:R-:W-:Y:S01]  /*164f0*/  UMOV UR10, 0xffffffff ;  /* 0xffffffff000a7882 */ /* 0x000fe20000000000 */
[----:B------:R-:W-:Y:S01]  /*16500*/  ISETP.NE.U32.AND P0, PT, RZ, UR6, PT ;  /* 0x00000006ff007c0c */ /* 0x000fe2000bf05070 */
[----:B------:R-:W-:Y:S02]  /*16510*/  USHF.R.U64 UR18, UR17, UR14, UR5 ;  /* 0x0000000e11127299 */ /* 0x000fe40008001205 */
[----:B------:R-:W-:Y:S01]  /*16520*/  USHF.R.U32.HI UR5, URZ, UR14, UR5 ;  /* 0x0000000e3f057299 */ /* 0x000fe20008011605 */
[----:B------:R-:W-:Y:S01]  /*16530*/  ISETP.NE.AND.EX P0, PT, RZ, UR7, PT, P0 ;  /* 0x00000007ff007c0c */ /* 0x000fe2000bf05300 */
[----:B------:R-:W-:-:S02]  /*16540*/  USHF.L.U32 UR11, UR10, UR22, URZ ;  /* 0x000000160a0b7299 */ /* 0x000fc4000800063f */
[----:B------:R-:W-:Y:S01]  /*16550*/  USHF.R.U64 UR19, UR18, UR22, UR5 ;  /* 0x0000001612137299 */ /* 0x000fe20008001205 */
[----:B------:R-:W-:Y:S01]  /*16560*/  ULDC UR20, c[0x0][0x600] ;  /* 0x0001800000147ab9 */ /* 0x000fe20000000800 */
[----:B------:R-:W-:Y:S02]  /*16570*/  USHF.R.U32.HI UR10, URZ, UR22, UR5 ;  /* 0x000000163f0a7299 */ /* 0x000fe40008011605 */
[----:B------:R-:W-:Y:S02]  /*16580*/  UIADD3 UR21, UR20, -0x1, URZ ;  /* 0xffffffff14157890 */ /* 0x000fe4000fffe03f */
[----:B------:R-:W-:Y:S01]  /*16590*/  ULOP3.LUT UR26, URZ, UR11, URZ, 0x33, !UPT ;  /* 0x0000000b3f1a7292 */ /* 0x000fe2000f8e333f */
        /* <DEDUP_REMOVED lines=17> */
.L_x_549:
[----:B------:R-:W-:Y:S01]  /*166b0*/  USHF.R.U64 UR6, UR5, UR23, UR10 ;  /* 0x0000001705067299 */ /* 0x000fe2000800120a */
[----:B------:R-:W-:Y:S01]  /*166c0*/  IMAD.MOV.U32 R0, RZ, RZ, 0x1 ;  /* 0x00000001ff007424 */ /* 0x000fe200078e00ff */
[----:B------:R-:W-:Y:S01]  /*166d0*/  USHF.L.U32 UR25, UR25, UR22, URZ ;  /* 0x0000001619197299 */ /* 0x000fe2000800063f */
[----:B------:R-:W-:Y:S01]  /*166e0*/  IMAD.U32 R10, RZ, RZ, UR4 ;  /* 0x00000004ff0a7e24 */ /* 0x000fe2000f8e00ff */
[----:B------:R-:W-:Y:S02]  /*166f0*/  ULOP3.LUT UR5, UR18, UR26, URZ, 0xc0, !UPT ;  /* 0x0000001a12057292 */ /* 0x000fe4000f8ec03f */
[----:B------:R-:W-:Y:S02]  /*16700*/  UIADD3 UR7, -UR6, URZ, URZ ;  /* 0x0000003f06077290 */ /* 0x000fe4000fffe13f */
[----:B------:R-:W-:Y:S02]  /*16710*/  UIMAD UR6, UR25, UR6, UR5 ;  /* 0x00000006190672a4 */ /* 0x000fe4000f8e0205 */
[----:B------:R-:W-:-:S02]  /*16720*/  ULOP3.LUT UR17, UR17, UR21, URZ, 0xc0, !UPT ;  /* 0x0000001511117292 */ /* 0x000fc4000f8ec03f */
[----:B------:R-:W-:Y:S02]  /*16730*/  UIMAD UR5, UR7, UR24, UR19 ;  /* 0x00000018070572a4 */ /* 0x000fe4000f8e0213 */
[----:B------:R-:W-:Y:S01]  /*16740*/  UISETP.NE.AND UP0, UPT, UR45, URZ, UPT ;  /* 0x0000003f2d00728c */ /* 0x000fe2000bf05270 */
[----:B------:R-:W-:Y:S01]  /*16750*/  ULDC UR7, c[0x0][0x610] ;  /* 0x0001840000077ab9 */ /* 0x000fe20000000800 */
[----:B------:R-:W-:Y:S02]  /*16760*/  UIMAD UR5, UR5, UR20, UR17 ;  /* 0x00000014050572a4 */ /* 0x000fe4000f8e0211 */
[----:B------:R-:W-:-:S04]  /*16770*/  UIMAD UR8, UR6, UR7, UR8 ;  /* 0x00000007060872a4 */ /* 0x000fc8000f8e0208 */
[----:B------:R-:W-:Y:S02]  /*16780*/  USEL UR6, UR5, UR8, !UP0 ;  /* 0x0000000805067287 */ /* 0x000fe4000c000000 */
[----:B------:R-:W-:-:S04]  /*16790*/  USEL UR8, UR8, UR5, !UP0 ;  /* 0x0000000508087287 */ /* 0x000fc8000c000000 */
[----:B------:R-:W-:Y:S02]  /*167a0*/  IMAD.U32 R3, RZ, RZ, UR6 ;  /* 0x00000006ff037e24 */ /* 0x000fe4000f8e00ff */
[----:B------:R-:W-:-:S07]  /*167b0*/  IMAD.U32 R2, RZ, RZ, UR8 ;  /* 0x00000008ff027e24 */ /* 0x000fce000f8e00ff */
.L_x_547:
[----:B------:R-:W-:-:S08]  /*167c0*/  NOP ;  /* 0x0000000000007918 */ /* 0x000fd00000000000 */
[----:B0-----:R-:W0:-:S00]  /*167d0*/  USETMAXREG.DEALLOC.CTAPOOL 0x18 ;  /* 0x00000018000079c8 */ /* 0x001e0000080e0500 */
[----:B------:R-:W-:-:S13]  /*167e0*/  ISETP.NE.AND P0, PT, RZ, UR9, PT ;  /* 0x00000009ff007c0c */ /* 0x000fda000bf05270 */
[----:B------:R-:W-:Y:S05]  /*167f0*/  @P0 EXIT ;  /* 0x000000000000094d */ /* 0x000fea0003800000 */
[----:B0-----:R-:W-:Y:S01]  /*16800*/  LOP3.LUT P0, RZ, R0, 0xff, RZ, 0xc0, !PT ;  /* 0x000000ff00ff7812 */ /* 0x001fe2000780c0ff */
[----:B------:R-:W-:Y:S01]  /*16810*/  IMAD.MOV.U32 R0, RZ, RZ, 0x1 ;  /* 0x00000001ff007424 */ /* 0x000fe200078e00ff */
[----:B------:R-:W-:-:S11]  /*16820*/  MOV R6, RZ ;  /* 0x000000ff00067202 */ /* 0x000fd60000000f00 */
[----:B------:R-:W-:Y:S05]  /*16830*/  @!P0 BRA `(.L_x_550) ;  /* 0x0000000c007c8947 */ /* 0x000fea0003800000 */
[----:B------:R-:W0:Y:S01]  /*16840*/  S2R R9, SR_CgaCtaId ;  /* 0x0000000000097919 */ /* 0x000e220000008800 */
[----:B------:R-:W-:Y:S01]  /*16850*/  ULDC UR4, c[0x0][0x28c] ;  /* 0x0000a30000047ab9 */ /* 0x000fe20000000800 */
[----:B------:R-:W-:Y:S01]  /*16860*/  ULDC UR8, c[0x0][0x658] ;  /* 0x0001960000087ab9 */ /* 0x000fe20000000800 */
[----:B------:R-:W-:Y:S01]  /*16870*/  UIADD3 UR9, UR4, 0x1f, URZ ;  /* 0x0000001f04097890 */ /* 0x000fe2000fffe03f */
[----:B------:R-:W-:Y:S01]  /*16880*/  BSSY B0, `(.L_x_550) ;  /* 0x00000da000007945 */ /* 0x000fe20003800000 */
[----:B------:R-:W-:Y:S01]  /*16890*/  UMOV UR7, 0xffffffff ;  /* 0xffffffff00077882 */ /* 0x000fe20000000000 */
[----:B------:R-:W-:Y:S01]  /*168a0*/  ULDC UR6, c[0x0][0xc] ;  /* 0x0000030000067ab9 */ /* 0x000fe20000000800 */
[----:B------:R-:W-:Y:S01]  /*168b0*/  USHF.R.S32.HI UR10, URZ, 0x1f, UR9 ;  /* 0x0000001f3f0a7899 */ /* 0x000fe20008011409 */
[----:B------:R-:W-:Y:S01]  /*168c0*/  IMAD.MOV.U32 R8, RZ, RZ, 0x1 ;  /* 0x00000001ff087424 */ /* 0x000fe200078e00ff */
[----:B------:R-:W-:Y:S01]  /*168d0*/  USHF.L.U32 UR11, UR7, UR8, URZ ;  /* 0x00000008070b7299 */ /* 0x000fe2000800063f */
[----:B------:R-:W-:Y:S01]  /*168e0*/  IMAD.MOV.U32 R0, RZ, RZ, 0x1 ;  /* 0x00000001ff007424 */ /* 0x000fe200078e00ff */
[----:B------:R-:W-:Y:S01]  /*168f0*/  ULDC UR5, c[0x0][0x600] ;  /* 0x0001800000057ab9 */ /* 0x000fe20000000800 */
[----:B------:R-:W-:Y:S01]  /*16900*/  ULDC UR7, c[0x0][0x10] ;  /* 0x0000040000077ab9 */ /* 0x000fe20000000800 */
[----:B------:R-:W-:Y:S01]  /*16910*/  UMOV UR12, 0x1 ;  /* 0x00000001000c7882 */ /* 0x000fe20000000000 */
[----:B------:R-:W-:Y:S01]  /*16920*/  UIADD3 UR4, UR5, -0x1, URZ ;  /* 0xffffffff05047890 */ /* 0x000fe2000fffe03f */
[----:B------:R-:W-:Y:S01]  /*16930*/  IMAD.MOV.U32 R6, RZ, RZ, RZ ;  /* 0x000000ffff067224 */ /* 0x000fe200078e00ff */
[----:B------:R-:W-:-:S02]  /*16940*/  UIMAD.WIDE.U32 UR6, UR6, UR7, URZ ;  /* 0x00000007060672a5 */ /* 0x000fc4000f8e003f */
[----:B------:R-:W-:Y:S02]  /*16950*/  ULEA.HI UR10, UR10, UR9, URZ, 0x5 ;  /* 0x000000090a0a7291 */ /* 0x000fe4000f8f283f */
[----:B------:R-:W-:Y:S02]  /*16960*/  USHF.L.U32 UR5, UR12, UR8, URZ ;  /* 0x000000080c057299 */ /* 0x000fe4000800063f */
[----:B------:R-:W-:Y:S01]  /*16970*/  USHF.R.S32.HI UR18, URZ, 0x5, UR10 ;  /* 0x000000053f127899 */ /* 0x000fe2000801140a */
[----:B------:R-:W-:Y:S01]  /*16980*/  ULDC UR8, c[0x0][0x14] ;  /* 0x0000050000087ab9 */ /* 0x000fe20000000800 */
[----:B------:R-:W-:Y:S02]  /*16990*/  ULOP3.LUT UR21, UR40, 0x2, URZ, 0xfc, !UPT ;  /* 0x0000000228157892 */ /* 0x000fe4000f8efc3f */
[----:B------:R-:W-:Y:S02]  /*169a0*/  UIMAD.WIDE.U32 UR22, UR6, UR8, URZ ;  /* 0x00000008061672a5 */ /* 0x000fe4000f8e003f */
[----:B------:R-:W-:-:S02]  /*169b0*/  UIMAD UR13, UR7, UR8, URZ ;  /* 0x00000008070d72a4 */ /* 0x000fc4000f8e023f */
[----:B------:R-:W-:Y:S01]  /*169c0*/  ULOP3.LUT UR19, URZ, UR11, URZ, 0x33, !UPT ;  /* 0x0000000b3f137292 */ /* 0x000fe2000f8e333f */
[C---:B0-----:R-:W-:Y:S01]  /*169d0*/  IMAD.SHL.U32 R16, R9.reuse, 0x20, RZ ;  /* 0x0000002009107824 */ /* 0x041fe200078e00ff */
[----:B------:R-:W-:Y:S01]  /*169e0*/  UIADD3 UR13, UR23, UR13, URZ ;  /* 0x0000000d170d7290 */ /* 0x000fe2000fffe03f */
[----:B------:R-:W-:Y:S01]  /*169f0*/  IMAD.SHL.U32 R9, R9, 0x400, RZ ;  /* 0x0000040009097824 */ /* 0x000fe200078e00ff */
[----:B------:R-:W-:Y:S02]  /*16a00*/  UIADD3 UR26, UR18, 0x1, URZ ;  /* 0x00000001121a7890 */ /* 0x000fe4000fffe03f */
[----:B------:R-:W-:Y:S01]  /*16a10*/  LOP3.LUT R16, R16, 0xe0, RZ, 0xc0, !PT ;  /* 0x000000e010107812 */ /* 0x000fe200078ec0ff */
[----:B------:R-:W-:Y:S01]  /*16a20*/  ULDC.64 UR24, c[0x0][0x198] ;  /* 0x0000660000187ab9 */ /* 0x000fe20000000a00 */
[----:B------:R-:W-:-:S08]  /*16a30*/  LOP3.LUT R9, R9, 0x1c00, RZ, 0xc0, !PT ;  /* 0x00001c0009097812 */ /* 0x000fd000078ec0ff */
.L_x_561:
[----:B------:R-:W-:-:S03]  /*16a40*/  UMOV UR6, 0xffffffff ;  /* 0xffffffff00067882 */ /* 0x000fc60000000000 */
[----:B------:R-:W-:Y:S05]  /*16a50*/  BRA.DIV UR6, `(.L_x_551) ;  /* 0x00000012064c7947 */ /* 0x000fea000b800000 */
[----:B------:R-:W-:-:S13]  /*16a60*/  ELECT P6, URZ, PT ;  /* 0x00000000003f782f */ /* 0x000fda00038c0000 */
.L_x_575:
[----:B------:R-:W0:Y:S01]  /*16a70*/  LDC R4, c[0x0][0x28c] ;  /* 0x0000a300ff047b82 */ /* 0x000e220000000800 */
[----:B------:R-:W-:Y:S01]  /*16a80*/  BSSY B1, `(.L_x_552) ;  /* 0x000003a000017945 */ /* 0x000fe20003800000 */
[----:B0-----:R-:W-:-:S13]  /*16a90*/  ISETP.LT.OR P6, PT, R4, 0x1, !P6 ;  /* 0x000000010400780c */ /* 0x001fda00077c1670 */
[----:B------:R-:W-:Y:S05]  /*16aa0*/  @P6 BRA `(.L_x_553) ;  /* 0x0000000000dc6947 */ /* 0x000fea0003800000 */
[----:B------:R-:W-:Y:S01]  /*16ab0*/  SHF.L.U32 R2, R2, 0x8, RZ ;  /* 0x0000000802027819 */ /* 0x000fe200000006ff */
[----:B------:R-:W-:Y:S02]  /*16ac0*/  IMAD R3, R3, 0x100, R16 ;  /* 0x0000010003037824 */ /* 0x000fe400078e0210 */
[----:B------:R-:W-:Y:S02]  /*16ad0*/  IMAD.MOV.U32 R11, RZ, RZ, RZ ;  /* 0x000000ffff0b7224 */ /* 0x000fe400078e00ff */
[----:B------:R-:W-:Y:S02]  /*16ae0*/  IMAD.U32 R13, RZ, RZ, UR26 ;  /* 0x0000001aff0d7e24 */ /* 0x000fe4000f8e00ff */
[----:B------:R-:W-:Y:S02]  /*16af0*/  IMAD.MOV.U32 R4, RZ, RZ, R0 ;  /* 0x000000ffff047224 */ /* 0x000fe400078e0000 */
[----:B------:R-:W-:-:S07]  /*16b00*/  IMAD.MOV.U32 R12, RZ, RZ, R6 ;  /* 0x000000ffff0c7224 */ /* 0x000fce00078e0006 */
.L_x_556:
[----:B------:R-:W0:Y:S01]  /*16b10*/  S2R R14, SR_CgaCtaId ;  /* 0x00000000000e7919 */ /* 0x000e220000008800 */
[----:B------:R-:W-:Y:S01]  /*16b20*/  MOV R5, 0x400 ;  /* 0x0000040000057802 */ /* 0x000fe20000000f00 */
[----:B------:R-:W1:Y:S03]  /*16b30*/  S2R R7, SR_TID.X ;  /* 0x0000000000077919 */ /* 0x000e660000002100 */
[----:B0-----:R-:W-:Y:S02]  /*16b40*/  LEA R15, R14, R5, 0x18 ;  /* 0x000000050e0f7211 */ /* 0x001fe400078ec0ff */
[----:B------:R-:W-:Y:S02]  /*16b50*/  SHF.L.U32 R14, R4, 0x1f, RZ ;  /* 0x0000001f040e7819 */ /* 0x000fe400000006ff */
[----:B------:R-:W-:Y:S02]  /*16b60*/  LEA R5, R12, R15, 0x3 ;  /* 0x0000000f0c057211 */ /* 0x000fe400078e18ff */
[----:B-1----:R-:W-:-:S02]  /*16b70*/  LOP3.LUT P1, RZ, R7, 0x7f, RZ, 0xc0, !PT ;  /* 0x0000007f07ff7812 */ /* 0x002fc4000782c0ff */
[----:B------:R-:W0:Y:S02]  /*16b80*/  SYNCS.PHASECHK.TRANS64.TRYWAIT P0, [R5+URZ+0x38], R14 ;  /* 0x0000380e050075a7 */ /* 0x000e24000800017f */
[----:B0-----:R-:W-:Y:S09]  /*16b90*/  @!P0 BRA `(.L_x_554) ;  /* 0x00000010001c8947 */ /* 0x001ff20003800000 */
.L_x_576:
[----:B0-----:R-:W0:Y:S01]  /*16ba0*/  @!P1 LDC R14, c[0x0][0x500] ;  /* 0x00014000ff0e9b82 */ /* 0x001e220000000800 */
[----:B------:R-:W-:-:S04]  /*16bb0*/  UPRMT UR6, UR21, 0x9910, URZ ;  /* 0x0000991015067896 */ /* 0x000fc8000800003f */
[----:B------:R-:W-:-:S06]  /*16bc0*/  UISETP.NE.AND UP0, UPT, UR6, 0x2, UPT ;  /* 0x000000020600788c */ /* 0x000fcc000bf05270 */
[----:B------:R-:W-:Y:S01]  /*16bd0*/  PLOP3.LUT P0, PT, PT, PT, UP0, 0x80, 0x0 ;  /* 0x000000000000781c */ /* 0x000fe20003f0f008 */
[----:B0-----:R0:W-:-:S12]  /*16be0*/  @!P1 SYNCS.ARRIVE.TRANS64 RZ, [R5+URZ], R14 ;  /* 0x0000000e05ff99a7 */ /* 0x0011d8000800003f */
[----:B------:R-:W-:Y:S05]  /*16bf0*/  @P0 BRA `(.L_x_555) ;  /* 0x0000000000040947 */ /* 0x000fea0003800000 */
[----:B------:R-:W-:Y:S01]  /*16c00*/  BPT.TRAP 0x1 ;  /* 0x000000040000795c */ /* 0x000fe20000300000 */
.L_x_555:
[----:B------:R-:W-:Y:S01]  /*16c10*/  IMAD R7, R12, 0x4000, R15 ;  /* 0x000040000c077824 */ /* 0x000fe200078e020f */
[----:B------:R-:W-:Y:S01]  /*16c20*/  R2UR UR9, R5 ;  /* 0x00000000050972ca */ /* 0x000fe200000e0000 */
[----:B------:R-:W-:Y:S01]  /*16c30*/  VIADD R13, R13, 0xffffffff ;  /* 0xffffffff0d0d7836 */ /* 0x000fe20000000000 */
[----:B------:R-:W-:Y:S01]  /*16c40*/  UIADD3 UR6, UP0, UR24, 0xf0, URZ ;  /* 0x000000f018067890 */ /* 0x000fe2000ff1e03f */
[----:B------:R-:W-:Y:S01]  /*16c50*/  R2UR UR11, R2 ;  /* 0x00000000020b72ca */ /* 0x000fe200000e0000 */
[----:B------:R-:W-:Y:S01]  /*16c60*/  UIADD3 UR28, UP1, UR24, 0x1f0, URZ ;  /* 0x000001f0181c7890 */ /* 0x000fe2000ff3e03f */
[----:B------:R-:W-:Y:S01]  /*16c70*/  R2UR UR7, R7 ;  /* 0x00000000070772ca */ /* 0x000fe200000e0000 */
[C---:B------:R-:W-:Y:S01]  /*16c80*/  IMAD R7, R12.reuse, 0x2000, R9 ;  /* 0x000020000c077824 */ /* 0x040fe200078e0209 */
[----:B------:R-:W-:Y:S01]  /*16c90*/  R2UR UR10, R11 ;  /* 0x000000000b0a72ca */ /* 0x000fe200000e0000 */
[----:B------:R-:W-:Y:S01]  /*16ca0*/  VIADD R12, R12, 0x1 ;  /* 0x000000010c0c7836 */ /* 0x000fe20000000000 */
[----:B------:R-:W-:Y:S01]  /*16cb0*/  R2UR UR12, R10 ;  /* 0x000000000a0c72ca */ /* 0x000fe200000e0000 */
[----:B------:R-:W-:Y:S01]  /*16cc0*/  IMAD R7, R7, 0x2, R15 ;  /* 0x0000000207077824 */ /* 0x000fe200078e020f */
[----:B------:R-:W-:Y:S01]  /*16cd0*/  R2UR UR20, R3 ;  /* 0x00000000031472ca */ /* 0x000fe200000e0000 */
[----:B------:R-:W-:Y:S01]  /*16ce0*/  UIADD3.X UR29, URZ, UR25, URZ, UP1, !UPT ;  /* 0x000000193f1d7290 */ /* 0x000fe20008ffe43f */
[----:B------:R-:W-:Y:S01]  /*16cf0*/  ISETP.GT.AND P1, PT, R13, 0x1, PT ;  /* 0x000000010d00780c */ /* 0x000fe20003f24270 */
[----:B------:R-:W-:Y:S01]  /*16d00*/  UMOV UR14, 0x0 ;  /* 0x00000000000e7882 */ /* 0x000fe20000000000 */
[----:B------:R-:W-:Y:S01]  /*16d10*/  R2UR UR8, R7 ;  /* 0x00000000070872ca */ /* 0x000fe200000e0000 */
[----:B------:R-:W-:Y:S01]  /*16d20*/  UMOV UR15, 0x10000000 ;  /* 0x10000000000f7882 */ /* 0x000fe20000000000 */
[C---:B------:R-:W-:Y:S01]  /*16d30*/  ISETP.NE.AND P0, PT, R12.reuse, 0x7, PT ;  /* 0x000000070c00780c */ /* 0x040fe20003f05270 */
[----:B------:R-:W-:Y:S01]  /*16d40*/  UIADD3 UR16, UR7, 0x180, URZ ;  /* 0x0000018007107890 */ /* 0x000fe2000fffe03f */
[----:B------:R-:W-:Y:S01]  /*16d50*/  IADD3 R11, R11, 0x20, RZ ;  /* 0x000000200b0b7810 */ /* 0x000fe20007ffe0ff */
[----:B------:R-:W-:Y:S01]  /*16d60*/  UIADD3.X UR7, URZ, UR25, URZ, UP0, !UPT ;  /* 0x000000193f077290 */ /* 0x000fe200087fe43f */
[----:B0-----:R-:W-:Y:S01]  /*16d70*/  SEL R5, RZ, 0x1, P0 ;  /* 0x00000001ff057807 */ /* 0x001fe20000000000 */
[----:B------:R-:W-:Y:S01]  /*16d80*/  UMOV UR27, 0xff0000 ;  /* 0x00ff0000001b7882 */ /* 0x000fe20000000000 */
[----:B------:R-:W-:-:S02]  /*16d90*/  SEL R12, R12, RZ, P0 ;  /* 0x000000ff0c0c7207 */ /* 0x000fc40000000000 */
[----:B------:R-:W-:-:S03]  /*16da0*/  LOP3.LUT R4, R4, R5, RZ, 0x3c, !PT ;  /* 0x0000000504047212 */ /* 0x000fc600078e3cff */
[----:B------:R-:W-:-:S03]  /*16db0*/  UIADD3 UR17, UR8, 0x1c180, URZ ;  /* 0x0001c18008117890 */ /* 0x000fc6000fffe03f */
[----:B------:R-:W-:Y:S02]  /*16dc0*/  UMOV UR8, UR16 ;  /* 0x0000001000087c82 */ /* 0x000fe40008000000 */
[----:B------:R0:W-:Y:S02]  /*16dd0*/  UTMALDG.3D [UR8], [UR6], desc[UR14] ;  /* 0x00000e08060075b4 */ /* 0x0001e40008011000 */
[----:B0-----:R-:W-:Y:S01]  /*16de0*/  UMOV UR8, UR17 ;  /* 0x0000001100087c82 */ /* 0x001fe20008000000 */
[----:B------:R-:W-:Y:S02]  /*16df0*/  UMOV UR11, UR20 ;  /* 0x00000014000b7c82 */ /* 0x000fe40008000000 */
[----:B------:R0:W-:Y:S02]  /*16e00*/  UTMALDG.3D.MULTICAST [UR8], [UR28], UR27, desc[UR14] ;  /* 0x00000e081c0073b4 */ /* 0x0001e4000801181b */
[----:B0-----:R-:W-:Y:S05]  /*16e10*/  @P1 BRA `(.L_x_556) ;  /* 0xfffffffc003c1947 */ /* 0x001fea000383ffff */
.L_x_553:
[----:B------:R-:W-:Y:S05]  /*16e20*/  BSYNC B1 ;  /* 0x0000000000017941 */ /* 0x000fea0003800000 */
.L_x_552:
[----:B------:R-:W2:Y:S01]  /*16e30*/  LDL.LU R15, [R1+0x200] ;  /* 0x00020000010f7983 */ /* 0x000ea20000300800 */
[----:B------:R-:W-:Y:S01]  /*16e40*/  LOP3.LUT P1, RZ, R8, 0xff, RZ, 0xc0, !PT ;  /* 0x000000ff08ff7812 */ /* 0x000fe2000782c0ff */
[----:B------:R-:W-:Y:S01]  /*16e50*/  VIADD R6, R6, UR18 ;  /* 0x0000001206067c36 */ /* 0x000fe20008000000 */
[----:B------:R-:W-:Y:S01]  /*16e60*/  ULDC.64 UR6, c[0x0][0x650] ;  /* 0x0001940000067ab9 */ /* 0x000fe20000000a00 */
[----:B------:R-:W3:Y:S01]  /*16e70*/  LDL.LU R14, [R1+0x204] ;  /* 0x00020400010e7983 */ /* 0x000ee20000300800 */
[----:B------:R-:W-:Y:S01]  /*16e80*/  UISETP.GE.U32.AND UP0, UPT, UR18, 0x7, UPT ;  /* 0x000000071200788c */ /* 0x000fe2000bf06070 */
[C---:B------:R-:W-:Y:S01]  /*16e90*/  IMAD.WIDE.U32 R2, R6.reuse, 0x24924925, RZ ;  /* 0x2492492506027825 */ /* 0x040fe200078e00ff */
[C---:B------:R-:W-:Y:S01]  /*16ea0*/  ISETP.GT.U32.AND P0, PT, R6.reuse, 0x6, PT ;  /* 0x000000060600780c */ /* 0x040fe20003f04070 */
[----:B------:R-:W-:Y:S01]  /*16eb0*/  BSSY B1, `(.L_x_557) ;  /* 0x0000074000017945 */ /* 0x000fe20003800000 */
[----:B------:R-:W-:Y:S01]  /*16ec0*/  MOV R10, 0xffffffff ;  /* 0xffffffff000a7802 */ /* 0x000fe20000000f00 */
[----:B------:R-:W-:Y:S01]  /*16ed0*/  IMAD.IADD R2, R6, 0x1, -R3 ;  /* 0x0000000106027824 */ /* 0x000fe200078e0a03 */
[----:B------:R-:W-:-:S03]  /*16ee0*/  PRMT R8, RZ, 0x7610, R8 ;  /* 0x00007610ff087816 */ /* 0x000fc60000000008 */
[----:B------:R-:W0:Y:S01]  /*16ef0*/  @P1 S2R R4, SR_CgaCtaId ;  /* 0x0000000000041919 */ /* 0x000e220000008800 */
[----:B------:R-:W-:Y:S02]  /*16f00*/  LEA.HI R2, R2, R3, RZ, 0x1f ;  /* 0x0000000302027211 */ /* 0x000fe400078ff8ff */
[----:B------:R-:W-:-:S04]  /*16f10*/  @P1 MOV R3, 0x400 ;  /* 0x0000040000031802 */ /* 0x000fc80000000f00 */
[----:B0-----:R-:W-:Y:S01]  /*16f20*/  @P1 LEA R3, R4, R3, 0x18 ;  /* 0x0000000304031211 */ /* 0x001fe200078ec0ff */
[----:B------:R-:W-:-:S03]  /*16f30*/  IMAD.U32 R4, RZ, RZ, UR18 ;  /* 0x00000012ff047e24 */ /* 0x000fc6000f8e00ff */
[----:B------:R0:W-:Y:S01]  /*16f40*/  @P1 SYNCS.ARRIVE.TRANS64.A1T0 RZ, [R3+URZ+0x88], RZ ;  /* 0x000088ff03ff19a7 */ /* 0x0001e2000810003f */
[----:B------:R-:W-:Y:S02]  /*16f50*/  PLOP3.LUT P1, PT, PT, PT, UP0, 0x80, 0x0 ;  /* 0x000000000000781c */ /* 0x000fe40003f2f008 */
[----:B------:R-:W-:Y:S02]  /*16f60*/  ISETP.LT.U32.AND P0, PT, R4, 0x7, P0 ;  /* 0x000000070400780c */ /* 0x000fe40000701070 */
[----:B------:R-:W-:Y:S02]  /*16f70*/  PRMT R4, RZ, 0x7610, R4 ;  /* 0x00007610ff047816 */ /* 0x000fe40000000004 */
[----:B0-----:R-:W-:-:S04]  /*16f80*/  SEL R3, RZ, 0x1, !P0 ;  /* 0x00000001ff037807 */ /* 0x001fc80004000000 */
[----:B------:R-:W-:Y:S02]  /*16f90*/  LOP3.LUT R0, R0, R3, RZ, 0x3c, !PT ;  /* 0x0000000300007212 */ /* 0x000fe400078e3cff */
[----:B------:R-:W-:Y:S01]  /*16fa0*/  SHF.R.U32.HI R3, RZ, 0x2, R2 ;  /* 0x00000002ff037819 */ /* 0x000fe20000011602 */
[----:B------:R-:W-:-:S03]  /*16fb0*/  IMAD.MOV.U32 R2, RZ, RZ, -0x1 ;  /* 0xffffffffff027424 */ /* 0x000fc600078e00ff */
[----:B------:R-:W-:Y:S01]  /*16fc0*/  @P1 LOP3.LUT R0, R0, 0x1, R3, 0x78, !PT ;  /* 0x0000000100001812 */ /* 0x000fe200078e7803 */
[----:B------:R-:W-:Y:S02]  /*16fd0*/  IMAD R6, R3, -0x7, R6 ;  /* 0xfffffff903067824 */ /* 0x000fe400078e0206 */
[----:B------:R-:W-:Y:S01]  /*16fe0*/  IMAD.MOV.U32 R3, RZ, RZ, -0x1 ;  /* 0xffffffffff037424 */ /* 0x000fe200078e00ff */
[----:B---3--:R-:W-:-:S04]  /*16ff0*/  IADD3 R14, P0, R14, UR22, RZ ;  /* 0x000000160e0e7c10 */ /* 0x008fc8000ff1e0ff */
[----:B--2---:R-:W-:Y:S01]  /*17000*/  IADD3.X R15, R15, UR13, RZ, P0, !PT ;  /* 0x0000000d0f0f7c10 */ /* 0x004fe200087fe4ff */
[----:B------:R0:W-:Y:S01]  /*17010*/  STL [R1+0x204], R14 ;  /* 0x0002040e01007387 */ /* 0x0001e20000100800 */
[----:B------:R-:W-:-:S03]  /*17020*/  ISETP.GE.U32.AND P0, PT, R14, UR6, PT ;  /* 0x000000060e007c0c */ /* 0x000fc6000bf06070 */
[----:B------:R0:W-:Y:S01]  /*17030*/  STL [R1+0x200], R15 ;  /* 0x0002000f01007387 */ /* 0x0001e20000100800 */
[----:B------:R-:W-:-:S13]  /*17040*/  ISETP.GE.U32.AND.EX P0, PT, R15, UR7, PT, P0 ;  /* 0x000000070f007c0c */ /* 0x000fda000bf06100 */
[----:B0-----:R-:W-:Y:S05]  /*17050*/  @P0 BRA `(.L_x_558) ;  /* 0x0000000400640947 */ /* 0x001fea0003800000 */
[----:B------:R-:W0:Y:S01]  /*17060*/  S2R R7, SR_CTAID.X ;  /* 0x0000000000077919 */ /* 0x000e220000002500 */
[----:B------:R-:W-:Y:S01]  /*17070*/  ULDC UR6, c[0x0][0x150] ;  /* 0x0000540000067ab9 */ /* 0x000fe20000000800 */
[----:B------:R-:W1:Y:S01]  /*17080*/  LDC R4, c[0x0][0x144] ;  /* 0x00005100ff047b82 */ /* 0x000e620000000800 */
[----:B------:R-:W-:Y:S01]  /*17090*/  UISETP.NE.AND UP0, UPT, UR45, URZ, UPT ;  /* 0x0000003f2d00728c */ /* 0x000fe2000bf05270 */
[----:B------:R-:W2:Y:S01]  /*170a0*/  S2R R5, SR_CTAID.Y ;  /* 0x0000000000057919 */ /* 0x000ea20000002600 */
[----:B------:R-:W-:-:S04]  /*170b0*/  ULDC UR9, c[0x0][0x630] ;  /* 0x00018c0000097ab9 */ /* 0x000fc80000000800 */
[----:B------:R-:W-:Y:S01]  /*170c0*/  PLOP3.LUT P0, PT, PT, PT, UP0, 0x80, 0x0 ;  /* 0x000000000000781c */ /* 0x000fe20003f0f008 */
[----:B------:R-:W3:Y:S01]  /*170d0*/  LDC R12, c[0x0][0x148] ;  /* 0x00005200ff0c7b82 */ /* 0x000ee20000000800 */
[----:B0-----:R-:W-:Y:S02]  /*170e0*/  I2FP.F32.U32 R2, R7 ;  /* 0x0000000700027245 */ /* 0x001fe40000201000 */
[----:B--2---:R-:W-:-:S03]  /*170f0*/  I2FP.F32.U32 R3, R5 ;  /* 0x0000000500037245 */ /* 0x004fc60000201000 */
[----:B------:R-:W-:Y:S01]  /*17100*/  FMUL R2, R2, UR6 ;  /* 0x0000000602027c20 */ /* 0x000fe20008400000 */
[----:B------:R-:W-:Y:S02]  /*17110*/  ULDC UR6, c[0x0][0x154] ;  /* 0x0000550000067ab9 */ /* 0x000fe40000000800 */
[----:B------:R-:W-:Y:S01]  /*17120*/  FMUL R10, R3, UR6 ;  /* 0x00000006030a7c20 */ /* 0x000fe20008400000 */
[----:B------:R-:W-:Y:S02]  /*17130*/  ULDC.64 UR6, c[0x0][0x628] ;  /* 0x00018a0000067ab9 */ /* 0x000fe40000000a00 */
[----:B------:R-:W0:Y:S08]  /*17140*/  F2I.U32.TRUNC.NTZ R2, R2 ;  /* 0x0000000200027305 */ /* 0x000e30000020f000 */
[----:B------:R-:W2:Y:S01]  /*17150*/  F2I.U32.TRUNC.NTZ R10, R10 ;  /* 0x0000000a000a7305 */ /* 0x000ea2000020f000 */
[----:B0-----:R-:W-:-:S02]  /*17160*/  IMAD.MOV R3, RZ, RZ, -R2 ;  /* 0x000000ffff037224 */ /* 0x001fc400078e0a02 */
[----:B------:R-:W-:Y:S02]  /*17170*/  IMAD.MOV.U32 R2, RZ, RZ, R14 ;  /* 0x000000ffff027224 */ /* 0x000fe400078e000e */
[----:B-1----:R-:W-:Y:S02]  /*17180*/  IMAD R7, R4, R3, R7 ;  /* 0x0000000304077224 */ /* 0x002fe400078e0207 */
[----:B--2---:R-:W-:-:S04]  /*17190*/  IMAD.MOV R3, RZ, RZ, -R10 ;  /* 0x000000ffff037224 */ /* 0x004fc800078e0a0a */
[----:B---3--:R-:W-:Y:S01]  /*171a0*/  @P0 IMAD R7, R12, R3, R5 ;  /* 0x000000030c070224 */ /* 0x008fe200078e0205 */
[----:B------:R-:W-:Y:S01]  /*171b0*/  ISETP.NE.U32.AND P0, PT, RZ, UR6, PT ;  /* 0x00000006ff007c0c */ /* 0x000fe2000bf05070 */
[----:B------:R-:W-:-:S03]  /*171c0*/  IMAD.MOV.U32 R3, RZ, RZ, R15 ;  /* 0x000000ffff037224 */ /* 0x000fc600078e000f */
[----:B------:R-:W-:-:S13]  /*171d0*/  ISETP.NE.AND.EX P0, PT, RZ, UR7, PT, P0 ;  /* 0x00000007ff007c0c */ /* 0x000fda000bf05300 */
[----:B------:R-:W-:Y:S05]  /*171e0*/  @!P0 BRA `(.L_x_559) ;  /* 0x0000000000288947 */ /* 0x000fea0003800000 */
[----:B------:R-:W-:Y:S02]  /*171f0*/  ULDC UR8, c[0x0][0x634] ;  /* 0x00018d0000087ab9 */ /* 0x000fe40000000800 */
[----:B------:R-:W-:-:S05]  /*17200*/  IADD3 R3, P0, R14, UR8, RZ ;  /* 0x000000080e037c10 */ /* 0x000fca000ff1e0ff */
[----:B------:R-:W-:-:S04]  /*17210*/  IMAD.X R11, RZ, RZ, R15, P0 ;  /* 0x000000ffff0b7224 */ /* 0x000fc800000e060f */
[----:B------:R-:W-:-:S04]  /*17220*/  IMAD.WIDE.U32 R4, R11, UR6, RZ ;  /* 0x000000060b047c25 */ /* 0x000fc8000f8e00ff */
[----:B------:R-:W-:-:S04]  /*17230*/  IMAD.WIDE.U32 R4, P0, R3, UR7, R4 ;  /* 0x0000000703047c25 */ /* 0x000fc8000f800004 */
[----:B------:R-:W-:-:S04]  /*17240*/  IMAD.WIDE.U32 R2, R3, UR6, RZ ;  /* 0x0000000603027c25 */ /* 0x000fc8000f8e00ff */
[----:B------:R-:W-:Y:S01]  /*17250*/  IMAD.MOV.U32 R2, RZ, RZ, R5 ;  /* 0x000000ffff027224 */ /* 0x000fe200078e0005 */
[----:B------:R-:W-:Y:S02]  /*17260*/  IADD3 RZ, P1, R3, R4, RZ ;  /* 0x0000000403ff7210 */ /* 0x000fe40007f3e0ff */
[----:B------:R-:W-:-:S03]  /*17270*/  IADD3.X R3, RZ, RZ, RZ, P0, !PT ;  /* 0x000000ffff037210 */ /* 0x000fc600007fe4ff */
[----:B------:R-:W-:-:S08]  /*17280*/  IMAD.WIDE.U32.X R2, R11, UR7, R2, P1 ;  /* 0x000000070b027c25 */ /* 0x000fd000088e0402 */
.L_x_559:
[--C-:B------:R-:W-:Y:S01]  /*17290*/  SHF.R.U64 R10, R2, UR9, R3.reuse ;  /* 0x00000009020a7c19 */ /* 0x100fe20008001203 */
[----:B------:R-:W-:Y:S01]  /*172a0*/  ULDC.64 UR6, c[0x0][0x620] ;  /* 0x0001880000067ab9 */ /* 0x000fe20000000a00 */
[----:B------:R-:W-:Y:S01]  /*172b0*/  SHF.R.U32.HI R2, RZ, UR9, R3 ;  /* 0x00000009ff027c19 */ /* 0x000fe20008011603 */
[----:B------:R-:W-:Y:S01]  /*172c0*/  IMAD.MOV.U32 R3, RZ, RZ, R15 ;  /* 0x000000ffff037224 */ /* 0x000fe200078e000f */
[----:B------:R-:W-:Y:S01]  /*172d0*/  IADD3 R11, P0, RZ, -R10, RZ ;  /* 0x8000000aff0b7210 */ /* 0x000fe20007f1e0ff */
[----:B------:R-:W-:-:S04]  /*172e0*/  ULDC.64 UR8, c[0x0][0x640] ;  /* 0x0001900000087ab9 */ /* 0x000fc80000000a00 */
[----:B------:R-:W-:Y:S01]  /*172f0*/  IMAD.X R2, RZ, RZ, ~R2, P0 ;  /* 0x000000ffff027224 */ /* 0x000fe200000e0e02 */
[----:B------:R-:W-:-:S03]  /*17300*/  ISETP.NE.U32.AND P0, PT, RZ, UR8, PT ;  /* 0x00000008ff007c0c */ /* 0x000fc6000bf05070 */
[----:B------:R-:W-:Y:S01]  /*17310*/  IMAD R2, R2, UR6, RZ ;  /* 0x0000000602027c24 */ /* 0x000fe2000f8e02ff */
[----:B------:R-:W-:-:S03]  /*17320*/  ISETP.NE.AND.EX P0, PT, RZ, UR9, PT, P0 ;  /* 0x00000009ff007c0c */ /* 0x000fc6000bf05300 */
[----:B------:R-:W-:Y:S02]  /*17330*/  IMAD R5, R11, UR7, R2 ;  /* 0x000000070b057c24 */ /* 0x000fe4000f8e0202 */
[----:B------:R-:W-:-:S04]  /*17340*/  IMAD.MOV.U32 R2, RZ, RZ, R14 ;  /* 0x000000ffff027224 */ /* 0x000fc800078e000e */
[----:B------:R-:W-:Y:S01]  /*17350*/  IMAD.WIDE.U32 R2, R11, UR6, R2 ;  /* 0x000000060b027c25 */ /* 0x000fe2000f8e0002 */
[----:B------:R-:W-:-:S03]  /*17360*/  ULDC UR6, c[0x0][0x618] ;  /* 0x0001860000067ab9 */ /* 0x000fc60000000800 */
[----:B------:R-:W-:-:S05]  /*17370*/  IMAD.IADD R3, R3, 0x1, R5 ;  /* 0x0000000103037824 */ /* 0x000fca00078e0205 */
[--C-:B------:R-:W-:Y:S02]  /*17380*/  SHF.R.U64 R11, R2, UR6, R3.reuse ;  /* 0x00000006020b7c19 */ /* 0x100fe40008001203 */
[----:B------:R-:W-:Y:S01]  /*17390*/  SHF.R.U32.HI R2, RZ, UR6, R3 ;  /* 0x00000006ff027c19 */ /* 0x000fe20008011603 */
[----:B------:R-:W-:-:S03]  /*173a0*/  ULDC UR6, c[0x0][0x608] ;  /* 0x0001820000067ab9 */ /* 0x000fc60000000800 */
[--C-:B------:R-:W-:Y:S02]  /*173b0*/  SHF.R.U32.HI R3, RZ, UR6, R2.reuse ;  /* 0x00000006ff037c19 */ /* 0x100fe40008011602 */
[----:B------:R-:W-:Y:S01]  /*173c0*/  SHF.R.U64 R12, R11, UR6, R2 ;  /* 0x000000060b0c7c19 */ /* 0x000fe20008001202 */
[----:B------:R-:W-:Y:S02]  /*173d0*/  ULDC UR6, c[0x0][0x658] ;  /* 0x0001960000067ab9 */ /* 0x000fe40000000800 */
[--C-:B------:R-:W-:Y:S02]  /*173e0*/  SHF.R.U32.HI R14, RZ, UR6, R3.reuse ;  /* 0x00000006ff0e7c19 */ /* 0x100fe40008011603 */
[----:B------:R-:W-:-:S03]  /*173f0*/  SHF.R.U64 R13, R12, UR6, R3 ;  /* 0x000000060c0d7c19 */ /* 0x000fc60008001203 */
[----:B------:R-:W-:Y:S01]  /*17400*/  IMAD.MOV.U32 R3, RZ, RZ, R14 ;  /* 0x000000ffff037224 */ /* 0x000fe200078e000e */
[----:B------:R-:W-:Y:S01]  /*17410*/  MOV R2, R13 ;  /* 0x0000000d00027202 */ /* 0x000fe20000000f00 */
[----:B------:R-:W-:Y:S06]  /*17420*/  @!P0 BRA `(.L_x_560) ;  /* 0x0000000000288947 */ /* 0x000fec0003800000 */
[----:B------:R-:W-:Y:S02]  /*17430*/  ULDC UR6, c[0x0][0x64c] ;  /* 0x0001930000067ab9 */ /* 0x000fe40000000800 */
[----:B------:R-:W-:-:S05]  /*17440*/  IADD3 R3, P0, R13, UR6, RZ ;  /* 0x000000060d037c10 */ /* 0x000fca000ff1e0ff */
[----:B------:R-:W-:-:S04]  /*17450*/  IMAD.X R14, RZ, RZ, R14, P0 ;  /* 0x000000ffff0e7224 */ /* 0x000fc800000e060e */
[----:B------:R-:W-:-:S04]  /*17460*/  IMAD.WIDE.U32 R4, R14, UR8, RZ ;  /* 0x000000080e047c25 */ /* 0x000fc8000f8e00ff */
[----:B------:R-:W-:-:S04]  /*17470*/  IMAD.WIDE.U32 R4, P0, R3, UR9, R4 ;  /* 0x0000000903047c25 */ /* 0x000fc8000f800004 */
[----:B------:R-:W-:-:S04]  /*17480*/  IMAD.WIDE.U32 R2, R3, UR8, RZ ;  /* 0x0000000803027c25 */ /* 0x000fc8000f8e00ff */
[----:B------:R-:W-:Y:S01]  /*17490*/  IMAD.MOV.U32 R2, RZ, RZ, R5 ;  /* 0x000000ffff027224 */ /* 0x000fe200078e0005 */
[----:B------:R-:W-:Y:S01]  /*174a0*/  IADD3 RZ, P1, R3, R4, RZ ;  /* 0x0000000403ff7210 */ /* 0x000fe20007f3e0ff */
[----:B------:R-:W-:-:S04]  /*174b0*/  IMAD.X R3, RZ, RZ, RZ, P0 ;  /* 0x000000ffff037224 */ /* 0x000fc800000e06ff */
[----:B------:R-:W-:-:S08]  /*174c0*/  IMAD.WIDE.U32.X R2, R14, UR9, R2, P1 ;  /* 0x000000090e027c25 */ /* 0x000fd000088e0402 */
.L_x_560:
[----:B------:R-:W-:Y:S01]  /*174d0*/  ULDC UR6, c[0x0][0x648] ;  /* 0x0001920000067ab9 */ /* 0x000fe20000000800 */
[----:B------:R-:W-:Y:S01]  /*174e0*/  LOP3.LUT R12, R12, UR19, RZ, 0xc0, !PT ;  /* 0x000000130c0c7c12 */ /* 0x000fe2000f8ec0ff */
[----:B------:R-:W-:Y:S01]  /*174f0*/  UISETP.NE.AND UP0, UPT, UR45, URZ, UPT ;  /* 0x0000003f2d00728c */ /* 0x000fe2000bf05270 */
[----:B------:R-:W-:Y:S01]  /*17500*/  SHF.R.U64 R3, R2, UR6, R3 ;  /* 0x0000000602037c19 */ /* 0x000fe20008001203 */
[----:B------:R-:W-:Y:S01]  /*17510*/  ULDC UR6, c[0x0][0x638] ;  /* 0x00018e0000067ab9 */ /* 0x000fe20000000800 */
[----:B------:R-:W-:-:S03]  /*17520*/  MOV R4, 0x1 ;  /* 0x0000000100047802 */ /* 0x000fc60000000f00 */
[----:B------:R-:W-:Y:S01]  /*17530*/  IMAD.MOV R2, RZ, RZ, -R3 ;  /* 0x000000ffff027224 */ /* 0x000fe200078e0a03 */
[----:B------:R-:W-:Y:S01]  /*17540*/  PLOP3.LUT P0, PT, PT, PT, UP0, 0x40, 0x0 ;  /* 0x000000000000781c */ /* 0x000fe20003f0e808 */
[----:B------:R-:W-:Y:S01]  /*17550*/  IMAD R12, R3, UR5, R12 ;  /* 0x00000005030c7c24 */ /* 0x000fe2000f8e020c */
[----:B------:R-:W-:Y:S01]  /*17560*/  PLOP3.LUT P1, PT, PT, PT, UP0, 0x40, 0x0 ;  /* 0x000000000000781c */ /* 0x000fe20003f2e808 */
[----:B------:R-:W-:Y:S01]  /*17570*/  IMAD R13, R2, UR6, R13 ;  /* 0x00000006020d7c24 */ /* 0x000fe2000f8e020d */
[----:B------:R-:W-:Y:S01]  /*17580*/  ULDC UR6, c[0x0][0x610] ;  /* 0x0001840000067ab9 */ /* 0x000fe20000000800 */
[----:B------:R-:W-:Y:S01]  /*17590*/  LOP3.LUT R2, R11, UR4, RZ, 0xc0, !PT ;  /* 0x000000040b027c12 */ /* 0x000fe2000f8ec0ff */
[----:B------:R-:W-:Y:S01]  /*175a0*/  IMAD R7, R12, UR6, R7 ;  /* 0x000000060c077c24 */ /* 0x000fe2000f8e0207 */
[----:B------:R-:W-:-:S03]  /*175b0*/  ULDC UR6, c[0x0][0x600] ;  /* 0x0001800000067ab9 */ /* 0x000fc60000000800 */
[----:B------:R-:W-:-:S05]  /*175c0*/  IMAD R2, R13, UR6, R2 ;  /* 0x000000060d027c24 */ /* 0x000fca000f8e0202 */
[----:B------:R-:W-:Y:S02]  /*175d0*/  SEL R3, R2, R7, P0 ;  /* 0x0000000702037207 */ /* 0x000fe40000000000 */
[----:B------:R-:W-:-:S07]  /*175e0*/  SEL R2, R7, R2, P1 ;  /* 0x0000000207027207 */ /* 0x000fce0000800000 */
.L_x_558:
[----:B------:R-:W-:Y:S05]  /*175f0*/  BSYNC B1 ;  /* 0x0000000000017941 */ /* 0x000fea0003800000 */
.L_x_557:
[----:B------:R-:W-:-:S13]  /*17600*/  LOP3.LUT P0, RZ, R4, 0xff, RZ, 0xc0, !PT ;  /* 0x000000ff04ff7812 */ /* 0x000fda000780c0ff */
[----:B------:R-:W-:Y:S05]  /*17610*/  @P0 BRA `(.L_x_561) ;  /* 0xfffffff400080947 */ /* 0x000fea000383ffff */
[----:B------:R-:W-:Y:S05]  /*17620*/  BSYNC B0 ;  /* 0x0000000000007941 */ /* 0x000fea0003800000 */
.L_x_550:
[----:B------:R-:W-:-:S03]  /*17630*/  UMOV UR6, 0xffffffff ;  /* 0xffffffff00067882 */ /* 0x000fc60000000000 */
[----:B------:R-:W-:Y:S05]  /*17640*/  BRA.DIV UR6, `(.L_x_562) ;  /* 0x0000000606847947 */ /* 0x000fea000b800000 */
[----:B------:R-:W-:-:S13]  /*17650*/  ELECT P6, URZ, PT ;  /* 0x00000000003f782f */ /* 0x000fda00038c0000 */
.L_x_579:
[----:B------:R-:W-:Y:S04]  /*17660*/  BSSY B0, `(.L_x_563) ;  /* 0x0000047000007945 */ /* 0x000fe80003800000 */
[----:B------:R-:W-:Y:S05]  /*17670*/  @!P6 BRA `(.L_x_564) ;  /* 0x000000040014e947 */ /* 0x000fea0003800000 */
[----:B------:R-:W-:-:S04]  /*17680*/  ULOP3.LUT UR6, UR40, 0x2, URZ, 0xfc, !UPT ;  /* 0x0000000228067892 */ /* 0x000fc8000f8efc3f */
[----:B------:R-:W-:-:S06]  /*17690*/  UISETP.NE.AND UP0, UPT, UR6, 0x3, UPT ;  /* 0x000000030600788c */ /* 0x000fcc000bf05270 */
[----:B------:R-:W-:-:S13]  /*176a0*/  PLOP3.LUT P0, PT, PT, PT, UP0, 0x80, 0x0 ;  /* 0x000000000000781c */ /* 0x000fda0003f0f008 */
[----:B------:R-:W-:Y:S05]  /*176b0*/  @!P0 BRA `(.L_x_565) ;  /* 0x0000000000048947 */ /* 0x000fea0003800000 */
[----:B------:R-:W-:Y:S01]  /*176c0*/  BPT.TRAP 0x1 ;  /* 0x000000040000795c */ /* 0x000fe20000300000 */
.L_x_565:
[----:B------:R-:W0:Y:S01]  /*176d0*/  S2R R3, SR_CgaCtaId ;  /* 0x0000000000037919 */ /* 0x000e220000008800 */
[----:B------:R-:W-:-:S04]  /*176e0*/  MOV R2, 0x400 ;  /* 0x0000040000027802 */ /* 0x000fc80000000f00 */
[----:B0-----:R-:W-:Y:S02]  /*176f0*/  LEA R3, R3, R2, 0x18 ;  /* 0x0000000203037211 */ /* 0x001fe400078ec0ff */
[----:B------:R-:W-:-:S03]  /*17700*/  SHF.L.U32 R2, R0, 0x1f, RZ ;  /* 0x0000001f00027819 */ /* 0x000fc600000006ff */
[----:B------:R-:W-:-:S04]  /*17710*/  VIADD R3, R3, 0x38 ;  /* 0x0000003803037836 */ /* 0x000fc80000000000 */
[----:B------:R-:W-:-:S04]  /*17720*/  IMAD R5, R6, 0x8, R3 ;  /* 0x0000000806057824 */ /* 0x000fc800078e0203 */
[----:B------:R-:W0:Y:S02]  /*17730*/  SYNCS.PHASECHK.TRANS64.TRYWAIT P0, [R5+URZ], R2 ;  /* 0x00000002050075a7 */ /* 0x000e24000800017f */
[----:B0-----:R-:W-:Y:S05]  /*17740*/  @!P0 BRA `(.L_x_566) ;  /* 0x0000000400648947 */ /* 0x001fea0003800000 */
.L_x_580:
[----:B------:R-:W-:-:S05]  /*17750*/  VIADD R6, R6, 0x1 ;  /* 0x0000000106067836 */ /* 0x000fca0000000000 */
[----:B------:R-:W-:-:S04]  /*17760*/  ISETP.NE.AND P0, PT, R6, 0x7, PT ;  /* 0x000000070600780c */ /* 0x000fc80003f05270 */
[----:B0-----:R-:W-:Y:S02]  /*17770*/  SEL R5, RZ, 0x1, P0 ;  /* 0x00000001ff057807 */ /* 0x001fe40000000000 */
[----:B------:R-:W-:Y:S02]  /*17780*/  SEL R6, R6, RZ, P0 ;  /* 0x000000ff06067207 */ /* 0x000fe40000000000 */
[----:B------:R-:W-:-:S03]  /*17790*/  LOP3.LUT R5, R0, R5, RZ, 0x3c, !PT ;  /* 0x0000000500057212 */ /* 0x000fc600078e3cff */
[----:B------:R-:W-:Y:S01]  /*177a0*/  IMAD R7, R6, 0x8, R3 ;  /* 0x0000000806077824 */ /* 0x000fe200078e0203 */
[----:B------:R-:W-:-:S04]  /*177b0*/  SHF.L.U32 R0, R5, 0x1f, RZ ;  /* 0x0000001f05007819 */ /* 0x000fc800000006ff */
[----:B------:R-:W0:Y:S02]  /*177c0*/  SYNCS.PHASECHK.TRANS64.TRYWAIT P0, [R7+URZ], R0 ;  /* 0x00000000070075a7 */ /* 0x000e24000800017f */
[----:B0-----:R-:W-:Y:S05]  /*177d0*/  @!P0 BRA `(.L_x_567) ;  /* 0x0000000400548947 */ /* 0x001fea0003800000 */
.L_x_581:
[----:B0-----:R-:W-:-:S05]  /*177e0*/  VIADD R0, R6, 0x1 ;  /* 0x0000000106007836 */ /* 0x001fca0000000000 */
[----:B------:R-:W-:-:S04]  /*177f0*/  ISETP.NE.AND P0, PT, R0, 0x7, PT ;  /* 0x000000070000780c */ /* 0x000fc80003f05270 */
[----:B------:R-:W-:Y:S02]  /*17800*/  SEL R2, RZ, 0x1, P0 ;  /* 0x00000001ff027807 */ /* 0x000fe40000000000 */
[----:B------:R-:W-:Y:S02]  /*17810*/  SEL R4, R0, RZ, P0 ;  /* 0x000000ff00047207 */ /* 0x000fe40000000000 */
[----:B------:R-:W-:Y:S02]  /*17820*/  LOP3.LUT R5, R5, R2, RZ, 0x3c, !PT ;  /* 0x0000000205057212 */ /* 0x000fe400078e3cff */
[----:B------:R-:W-:Y:S02]  /*17830*/  LEA R7, R4, R3, 0x3 ;  /* 0x0000000304077211 */ /* 0x000fe400078e18ff */
[----:B------:R-:W-:-:S04]  /*17840*/  SHF.L.U32 R0, R5, 0x1f, RZ ;  /* 0x0000001f05007819 */ /* 0x000fc800000006ff */
[----:B------:R-:W0:Y:S02]  /*17850*/  SYNCS.PHASECHK.TRANS64.TRYWAIT P0, [R7+URZ], R0 ;  /* 0x00000000070075a7 */ /* 0x000e24000800017f */
[----:B0-----:R-:W-:Y:S05]  /*17860*/  @!P0 BRA `(.L_x_568) ;  /* 0x0000000400448947 */ /* 0x001fea0003800000 */
.L_x_582:
[----:B0-----:R-:W-:-:S05]  /*17870*/  VIADD R0, R4, 0x1 ;  /* 0x0000000104007836 */ /* 0x001fca0000000000 */
[----:B------:R-:W-:-:S04]  /*17880*/  ISETP.NE.AND P0, PT, R0, 0x7, PT ;  /* 0x000000070000780c */ /* 0x000fc80003f05270 */
[----:B------:R-:W-:Y:S02]  /*17890*/  SEL R2, RZ, 0x1, P0 ;  /* 0x00000001ff027807 */ /* 0x000fe40000000000 */
[----:B------:R-:W-:Y:S02]  /*178a0*/  SEL R4, R0, RZ, P0 ;  /* 0x000000ff00047207 */ /* 0x000fe40000000000 */
[----:B------:R-:W-:-:S03]  /*178b0*/  LOP3.LUT R5, R5, R2, RZ, 0x3c, !PT ;  /* 0x0000000205057212 */ /* 0x000fc600078e3cff */
[----:B------:R-:W-:Y:S01]  /*178c0*/  IMAD R7, R4, 0x8, R3 ;  /* 0x0000000804077824 */ /* 0x000fe200078e0203 */
[----:B------:R-:W-:-:S04]  /*178d0*/  SHF.L.U32 R0, R5, 0x1f, RZ ;  /* 0x0000001f05007819 */ /* 0x000fc800000006ff */
[----:B------:R-:W0:Y:S02]  /*178e0*/  SYNCS.PHASECHK.TRANS64.TRYWAIT P0, [R7+URZ], R0 ;  /* 0x00000000070075a7 */ /* 0x000e24000800017f */
[----:B0-----:R-:W-:Y:S05]  /*178f0*/  @!P0 BRA `(.L_x_569) ;  /* 0x0000000400348947 */ /* 0x001fea0003800000 */
.L_x_583:
        /* <DEDUP_REMOVED lines=9> */
.L_x_584:
        /* <DEDUP_REMOVED lines=9> */
.L_x_585:
[----:B0-----:R-:W-:-:S05]  /*17a20*/  VIADD R0, R4, 0x1 ;  /* 0x0000000104007836 */ /* 0x001fca0000000000 */
[----:B------:R-:W-:-:S04]  /*17a30*/  ISETP.NE.AND P0, PT, R0, 0x7, PT ;  /* 0x000000070000780c */ /* 0x000fc80003f05270 */
[----:B------:R-:W-:Y:S02]  /*17a40*/  SEL R2, RZ, 0x1, P0 ;  /* 0x00000001ff027807 */ /* 0x000fe40000000000 */
[----:B------:R-:W-:Y:S02]  /*17a50*/  SEL R0, R0, RZ, P0 ;  /* 0x000000ff00007207 */ /* 0x000fe40000000000 */
[----:B------:R-:W-:-:S03]  /*17a60*/  LOP3.LUT R2, R5, R2, RZ, 0x3c, !PT ;  /* 0x0000000205027212 */ /* 0x000fc600078e3cff */
[----:B------:R-:W-:Y:S01]  /*17a70*/  IMAD R3, R0, 0x8, R3 ;  /* 0x0000000800037824 */ /* 0x000fe200078e0203 */
[----:B------:R-:W-:-:S07]  /*17a80*/  SHF.L.U32 R0, R2, 0x1f, RZ ;  /* 0x0000001f02007819 */ /* 0x000fce00000006ff */
.L_x_572:
[----:B0-----:R0:W1:Y:S02]  /*17a90*/  SYNCS.PHASECHK.TRANS64.TRYWAIT P0, [R3+URZ], R0 ;  /* 0x00000000030075a7 */ /* 0x001064000800017f */
[----:B-1----:R-:W-:Y:S05]  /*17aa0*/  @!P0 NANOSLEEP.SYNCS 0x989680 ;  /* 0x009896800000895d */ /* 0x002fea0003900000 */
[----:B------:R-:W1:Y:S02]  /*17ab0*/  @!P0 SYNCS.PHASECHK.TRANS64 P0, [R3+URZ], R0 ;  /* 0x00000000030085a7 */ /* 0x000e64000800007f */
[----:B-1----:R-:W-:Y:S05]  /*17ac0*/  @!P0 BRA `(.L_x_572) ;  /* 0xfffffffc00f08947 */ /* 0x002fea000383ffff */
.L_x_564:
[----:B------:R-:W-:Y:S05]  /*17ad0*/  BSYNC B0 ;  /* 0x0000000000007941 */ /* 0x000fea0003800000 */
.L_x_563:
[----:B------:R-:W-:Y:S05]  /*17ae0*/  EXIT ;  /* 0x000000000000794d */ /* 0x000fea0003800000 */
.L_x_21:
[----:B-1----:R1:W2:Y:S02]  /*17af0*/  SYNCS.PHASECHK.TRANS64.TRYWAIT P1, [R4+URZ], R3 ;  /* 0x00000003040075a7 */ /* 0x0022a4000802017f */
[----:B--2---:R-:W-:Y:S05]  /*17b00*/  @!P1 NANOSLEEP.SYNCS 0x989680 ;  /* 0x009896800000995d */ /* 0x004fea0003900000 */
[----:B------:R-:W2:Y:S02]  /*17b10*/  @!P1 SYNCS.PHASECHK.TRANS64 P1, [R4+URZ], R3 ;  /* 0x00000003040095a7 */ /* 0x000ea4000802007f */
[----:B--2---:R-:W-:Y:S05]  /*17b20*/  @!P1 BRA `(.L_x_21) ;  /* 0xfffffffc00f09947 */ /* 0x004fea000383ffff */
[----:B------:R-:W-:Y:S05]  /*17b30*/  BRA `(.L_x_20) ;  /* 0xfffffe9c00087947 */ /* 0x000fea000383ffff */
.L_x_26:
[----:B-1----:R1:W2:Y:S02]  /*17b40*/  SYNCS.PHASECHK.TRANS64.TRYWAIT P1, [R5+URZ], R6 ;  /* 0x00000006050075a7 */ /* 0x0022a4000802017f */
[----:B--2---:R-:W-:Y:S05]  /*17b50*/  @!P1 NANOSLEEP.SYNCS 0x989680 ;  /* 0x009896800000995d */ /* 0x004fea0003900000 */
[----:B------:R-:W2:Y:S02]  /*17b60*/  @!P1 SYNCS.PHASECHK.TRANS64 P1, [R5+URZ], R6 ;  /* 0x00000006050095a7 */ /* 0x000ea4000802007f */
[----:B--2---:R-:W-:Y:S05]  /*17b70*/  @!P1 BRA `(.L_x_26) ;  /* 0xfffffffc00f09947 */ /* 0x004fea000383ffff */
[----:B------:R-:W-:Y:S05]  /*17b80*/  BRA `(.L_x_25) ;  /* 0xfffffeb000687947 */ /* 0x000fea000383ffff */
.L_x_551:
[----:B------:R-:W-:Y:S01]  /*17b90*/  BSSY B1, `(.L_x_573) ;  /* 0x0000006000017945 */ /* 0x000fe20003800000 */
[----:B------:R-:W-:-:S07]  /*17ba0*/  IMAD.MOV.U32 R15, RZ, RZ, -0x1 ;  /* 0xffffffffff0f7424 */ /* 0x000fce00078e00ff */
[----:B------:R-:W-:Y:S05]  /*17bb0*/  WARPSYNC.COLLECTIVE R15, `(.L_x_574) ;  /* 0x000000000f0c7348 */ /* 0x000fea0003c00000 */
[----:B------:R-:W-:Y:S02]  /*17bc0*/  ELECT P6, UR62, PT ;  /* 0x00000000003e782f */ /* 0x000fe400038c0000 */
[----:B------:R-:W-:Y:S01]  /*17bd0*/  MOV R14, UR62 ;  /* 0x0000003e000e7c02 */ /* 0x000fe20008000f00 */
[----:B------:R-:W-:Y:S10]  /*17be0*/  ENDCOLLECTIVE ;  /* 0x000000000000791b */ /* 0x000ff40003800000 */
.L_x_574:
[----:B------:R-:W-:Y:S05]  /*17bf0*/  BSYNC B1 ;  /* 0x0000000000017941 */ /* 0x000fea0003800000 */
.L_x_573:
[----:B------:R-:W-:Y:S05]  /*17c00*/  BRA `(.L_x_575) ;  /* 0xffffffec00987947 */ /* 0x000fea000383ffff */
.L_x_554:
[----:B0-----:R0:W1:Y:S02]  /*17c10*/  SYNCS.PHASECHK.TRANS64.TRYWAIT P0, [R5+URZ+0x38], R14 ;  /* 0x0000380e050075a7 */ /* 0x001064000800017f */
[----:B-1----:R-:W-:Y:S05]  /*17c20*/  @!P0 NANOSLEEP.SYNCS 0x989680 ;  /* 0x009896800000895d */ /* 0x002fea0003900000 */
[----:B------:R-:W1:Y:S02]  /*17c30*/  @!P0 SYNCS.PHASECHK.TRANS64 P0, [R5+URZ+0x38], R14 ;  /* 0x0000380e050085a7 */ /* 0x000e64000800007f */
[----:B-1----:R-:W-:Y:S05]  /*17c40*/  @!P0 BRA `(.L_x_554) ;  /* 0xfffffffc00f08947 */ /* 0x002fea000383ffff */
[----:B------:R-:W-:Y:S05]  /*17c50*/  BRA `(.L_x_576) ;  /* 0xffffffec00d07947 */ /* 0x000fea000383ffff */
.L_x_562:
[----:B------:R-:W-:Y:S01]  /*17c60*/  BSSY B0, `(.L_x_577) ;  /* 0x0000006000007945 */ /* 0x000fe20003800000 */
[----:B------:R-:W-:-:S07]  /*17c70*/  IMAD.MOV.U32 R15, RZ, RZ, -0x1 ;  /* 0xffffffffff0f7424 */ /* 0x000fce00078e00ff */
[----:B------:R-:W-:Y:S05]  /*17c80*/  WARPSYNC.COLLECTIVE R15, `(.L_x_578) ;  /* 0x000000000f0c7348 */ /* 0x000fea0003c00000 */
[----:B------:R-:W-:Y:S02]  /*17c90*/  ELECT P6, UR62, PT ;  /* 0x00000000003e782f */ /* 0x000fe400038c0000 */
[----:B------:R-:W-:Y:S01]  /*17ca0*/  MOV R14, UR62 ;  /* 0x0000003e000e7c02 */ /* 0x000fe20008000f00 */
[----:B------:R-:W-:Y:S10]  /*17cb0*/  ENDCOLLECTIVE ;  /* 0x000000000000791b */ /* 0x000ff40003800000 */
.L_x_578:
[----:B------:R-:W-:Y:S05]  /*17cc0*/  BSYNC B0 ;  /* 0x0000000000007941 */ /* 0x000fea0003800000 */
.L_x_577:
[----:B------:R-:W-:Y:S05]  /*17cd0*/  BRA `(.L_x_579) ;  /* 0xfffffff800607947 */ /* 0x000fea000383ffff */
.L_x_566:
[----:B0-----:R0:W1:Y:S02]  /*17ce0*/  SYNCS.PHASECHK.TRANS64.TRYWAIT P0, [R5+URZ], R2 ;  /* 0x00000002050075a7 */ /* 0x001064000800017f */
[----:B-1----:R-:W-:Y:S05]  /*17cf0*/  @!P0 NANOSLEEP.SYNCS 0x989680 ;  /* 0x009896800000895d */ /* 0x002fea0003900000 */
[----:B------:R-:W1:Y:S02]  /*17d00*/  @!P0 SYNCS.PHASECHK.TRANS64 P0, [R5+URZ], R2 ;  /* 0x00000002050085a7 */ /* 0x000e64000800007f */
[----:B-1----:R-:W-:Y:S05]  /*17d10*/  @!P0 BRA `(.L_x_566) ;  /* 0xfffffffc00f08947 */ /* 0x002fea000383ffff */
[----:B------:R-:W-:Y:S05]  /*17d20*/  BRA `(.L_x_580) ;  /* 0xfffffff800887947 */ /* 0x000fea000383ffff */
.L_x_567:
[----:B0-----:R0:W1:Y:S02]  /*17d30*/  SYNCS.PHASECHK.TRANS64.TRYWAIT P0, [R7+URZ], R0 ;  /* 0x00000000070075a7 */ /* 0x001064000800017f */
[----:B-1----:R-:W-:Y:S05]  /*17d40*/  @!P0 NANOSLEEP.SYNCS 0x989680 ;  /* 0x009896800000895d */ /* 0x002fea0003900000 */
[----:B------:R-:W1:Y:S02]  /*17d50*/  @!P0 SYNCS.PHASECHK.TRANS64 P0, [R7+URZ], R0 ;  /* 0x00000000070085a7 */ /* 0x000e64000800007f */
[----:B-1----:R-:W-:Y:S05]  /*17d60*/  @!P0 BRA `(.L_x_567) ;  /* 0xfffffffc00f08947 */ /* 0x002fea000383ffff */
[----:B------:R-:W-:Y:S05]  /*17d70*/  BRA `(.L_x_581) ;  /* 0xfffffff800987947 */ /* 0x000fea000383ffff */
.L_x_568:
[----:B0-----:R0:W1:Y:S02]  /*17d80*/  SYNCS.PHASECHK.TRANS64.TRYWAIT P0, [R7+URZ], R0 ;  /* 0x00000000070075a7 */ /* 0x001064000800017f */
[----:B-1----:R-:W-:Y:S05]  /*17d90*/  @!P0 NANOSLEEP.SYNCS 0x989680 ;  /* 0x009896800000895d */ /* 0x002fea0003900000 */
[----:B------:R-:W1:Y:S02]  /*17da0*/  @!P0 SYNCS.PHASECHK.TRANS64 P0, [R7+URZ], R0 ;  /* 0x00000000070085a7 */ /* 0x000e64000800007f */
[----:B-1----:R-:W-:Y:S05]  /*17db0*/  @!P0 BRA `(.L_x_568) ;  /* 0xfffffffc00f08947 */ /* 0x002fea000383ffff */
[----:B------:R-:W-:Y:S05]  /*17dc0*/  BRA `(.L_x_582) ;  /* 0xfffffff800a87947 */ /* 0x000fea000383ffff */
.L_x_569:
[----:B0-----:R0:W1:Y:S02]  /*17dd0*/  SYNCS.PHASECHK.TRANS64.TRYWAIT P0, [R7+URZ], R0 ;  /* 0x00000000070075a7 */ /* 0x001064000800017f */
[----:B-1----:R-:W-:Y:S05]  /*17de0*/  @!P0 NANOSLEEP.SYNCS 0x989680 ;  /* 0x009896800000895d */ /* 0x002fea0003900000 */
[----:B------:R-:W1:Y:S02]  /*17df0*/  @!P0 SYNCS.PHASECHK.TRANS64 P0, [R7+URZ], R0 ;  /* 0x00000000070085a7 */ /* 0x000e64000800007f */
[----:B-1----:R-:W-:Y:S05]  /*17e00*/  @!P0 BRA `(.L_x_569) ;  /* 0xfffffffc00f08947 */ /* 0x002fea000383ffff */
[----:B------:R-:W-:Y:S05]  /*17e10*/  BRA `(.L_x_583) ;  /* 0xfffffff800b87947 */ /* 0x000fea000383ffff */
.L_x_570:
[----:B0-----:R0:W1:Y:S02]  /*17e20*/  SYNCS.PHASECHK.TRANS64.TRYWAIT P0, [R7+URZ], R0 ;  /* 0x00000000070075a7 */ /* 0x001064000800017f */
[----:B-1----:R-:W-:Y:S05]  /*17e30*/  @!P0 NANOSLEEP.SYNCS 0x989680 ;  /* 0x009896800000895d */ /* 0x002fea0003900000 */
[----:B------:R-:W1:Y:S02]  /*17e40*/  @!P0 SYNCS.PHASECHK.TRANS64 P0, [R7+URZ], R0 ;  /* 0x00000000070085a7 */ /* 0x000e64000800007f */
[----:B-1----:R-:W-:Y:S05]  /*17e50*/  @!P0 BRA `(.L_x_570) ;  /* 0xfffffffc00f08947 */ /* 0x002fea000383ffff */
[----:B------:R-:W-:Y:S05]  /*17e60*/  BRA `(.L_x_584) ;  /* 0xfffffff800c87947 */ /* 0x000fea000383ffff */
.L_x_571:
[----:B0-----:R0:W1:Y:S02]  /*17e70*/  SYNCS.PHASECHK.TRANS64.TRYWAIT P0, [R7+URZ], R0 ;  /* 0x00000000070075a7 */ /* 0x001064000800017f */
[----:B-1----:R-:W-:Y:S05]  /*17e80*/  @!P0 NANOSLEEP.SYNCS 0x989680 ;  /* 0x009896800000895d */ /* 0x002fea0003900000 */
[----:B------:R-:W1:Y:S02]  /*17e90*/  @!P0 SYNCS.PHASECHK.TRANS64 P0, [R7+URZ], R0 ;  /* 0x00000000070085a7 */ /* 0x000e64000800007f */
[----:B-1----:R-:W-:Y:S05]  /*17ea0*/  @!P0 BRA `(.L_x_571) ;  /* 0xfffffffc00f08947 */ /* 0x002fea000383ffff */
[----:B------:R-:W-:Y:S05]  /*17eb0*/  BRA `(.L_x_585) ;  /* 0xfffffff800d87947 */ /* 0x000fea000383ffff */
.L_x_586:
[----:B------:R-:W-:-:S00]  /*17ec0*/  BRA `(.L_x_586) ;  /* 0xfffffffc00fc7947 */ /* 0x000fc0000383ffff */
[----:B------:R-:W-:-:S00]  /*17ed0*/  NOP ;  /* 0x0000000000007918 */ /* 0x000fc00000000000 */
        /* <DEDUP_REMOVED lines=10> */
.L_x_587:


//--------------------- .nv.global.init           --------------------------
	.section	.nv.global.init,"aw",@progbits
.nv.global.init:
	.type		$str$22,@object
	.size		$str$22,($str$23 - $str$22)
$str$22:
        /*0000*/ 	.byte	0x6b, 0x5f, 0x74, 0x69, 0x6c, 0x65, 0x5f, 0x63, 0x6f, 0x75, 0x6e, 0x74, 0x20, 0x3e, 0x3d, 0x20
        /*0010*/ 	.byte	0x31, 0x00
	.type		$str$23,@object
	.size		$str$23,(__unnamed_1 - $str$23)
$str$23:
        /*0012*/ 	.byte	0x2f, 0x74, 0x6d, 0x70, 0x2f, 0x63, 0x75, 0x74, 0x6c, 0x61, 0x73, 0x73, 0x5f, 0x73, 0x77, 0x65
        /*0022*/ 	.byte	0x65, 0x70, 0x5f, 0x73, 0x72, 0x63, 0x2f, 0x69, 0x6e, 0x63, 0x6c, 0x75, 0x64, 0x65, 0x2f, 0x63
        /*0032*/ 	.byte	0x75, 0x74, 0x6c, 0x61, 0x73, 0x73, 0x2f, 0x67, 0x65, 0x6d, 0x6d, 0x2f, 0x63, 0x6f, 0x6c, 0x6c
        /*0042*/ 	.byte	0x65, 0x63, 0x74, 0x69, 0x76, 0x65, 0x2f, 0x73, 0x6d, 0x39, 0x30, 0x5f, 0x6d, 0x6d, 0x61, 0x5f
        /*0052*/ 	.byte	0x74, 0x6d, 0x61, 0x5f, 0x67, 0x6d, 0x6d, 0x61, 0x5f, 0x73, 0x73, 0x5f, 0x77, 0x61, 0x72, 0x70
        /*0062*/ 	.byte	0x73, 0x70, 0x65, 0x63, 0x69, 0x61, 0x6c, 0x69, 0x7a, 0x65, 0x64, 0x2e, 0x68, 0x70, 0x70, 0x00
	.type		__unnamed_1,@object
	.size		__unnamed_1,(.L_0 - __unnamed_1)
__unnamed_1:
        /* <DEDUP_REMOVED lines=181> */
        /*0bc2*/ 	.byte	0x65, 0x6e, 0x74, 0x69, 0x74, 0x79, 0x5d, 0x00
.L_0:


//--------------------- .nv.shared._ZN7cutlass13device_kernelINS_4gemm6kernel13GemmUniversalIN4cute5tupleIJiiiiEEENS1_10collective13CollectiveMmaINS1_34MainloopSm90TmaGmmaWarpSpecializedILi7ENS5_IJNS4_1CILi8EEENSA_ILi1EEESC_EEENS1_35KernelTmaWarpSpecializedCooperativeEEENS5_IJNSA_ILi256EEESG_NSA_ILi32EEEEEENS_6half_tENS5_IJlSC_lEEESJ_SK_NS4_8TiledMMAINS4_8MMA_AtomIJNS4_4SM904GMMA26MMA_64x256x16_F32F16F16_SSILNSO_5MajorE0ELSQ_0ELNSO_7ScaleInE1ELSR_1EEEEEENS4_6LayoutINS5_IJNSA_ILi2EEESC_SC_EEENS5_IJSC_NSA_ILi0EEESX_EEEEENS5_IJNS4_10UnderscoreES10_S10_EEEEENS4_13SM90_TMA_LOADENS4_14ComposedLayoutINS4_7SwizzleILi2ELi4ELi3EEENS4_18smem_ptr_flag_bitsILi16EEENSU_INS5_IJSB_SH_EEENS5_IJSH_SC_EEEEEEEvNS4_8identityENS4_23SM90_TMA_LOAD_MULTICASTES1C_vS1D_EENS_8epilogue10collective6detail29Sm90TmaWarpSpecializedAdapterINS1H_15DefaultEpilogueISJ_SK_SK_NS1G_6thread17LinearCombinationISJ_Li1EffLNS1L_9ScaleType4KindE0ELNS_15FloatRoundStyleE2ESJ_EENS1_15EpilogueDefaultEEEEEvvEEEEvNT_6ParamsE --------------------------
	.section	.nv.shared._ZN7cutlass13device_kernelINS_4gemm6kernel13GemmUniversalIN4cute5tupleIJiiiiEEENS1_10collective13CollectiveMmaINS1_34MainloopSm90TmaGmmaWarpSpecializedILi7ENS5_IJNS4_1CILi8EEENSA_ILi1EEESC_EEENS1_35KernelTmaWarpSpecializedCooperativeEEENS5_IJNSA_ILi256EEESG_NSA_ILi32EEEEEENS_6half_tENS5_IJlSC_lEEESJ_SK_NS4_8TiledMMAINS4_8MMA_AtomIJNS4_4SM904GMMA26MMA_64x256x16_F32F16F16_SSILNSO_5MajorE0ELSQ_0ELNSO_7ScaleInE1ELSR_1EEEEEENS4_6LayoutINS5_IJNSA_ILi2EEESC_SC_EEENS5_IJSC_NSA_ILi0EEESX_EEEEENS5_IJNS4_10UnderscoreES10_S10_EEEEENS4_13SM90_TMA_LOADENS4_14ComposedLayoutINS4_7SwizzleILi2ELi4ELi3EEENS4_18smem_ptr_flag_bitsILi16EEENSU_INS5_IJSB_SH_EEENS5_IJSH_SC_EEEEEEEvNS4_8identityENS4_23SM90_TMA_LOAD_MULTICASTES1C_vS1D_EENS_8epilogue10collective6detail29Sm90TmaWarpSpecializedAdapterINS1H_15DefaultEpilogueISJ_SK_SK_NS1G_6thread17LinearCombinationISJ_Li1EffLNS1L_9ScaleType4KindE0ELNS_15FloatRoundStyleE2ESJ_EENS1_15EpilogueDefaultEEEEEvvEEEEvNT_6ParamsE,"aw",@nobits
	.sectionflags	@""
	.align	16
	.zero		1024


//--------------------- .nv.shared.reserved.0     --------------------------
	.section	.nv.shared.reserved.0,"aw",@nobits
	.weak		__nv_reservedSMEM_offset_0_alias
	.size		__nv_reservedSMEM_offset_0_alias, 0, 0
	.other		__nv_reservedSMEM_offset_0_alias,@"STO_CUDA_RESERVED_SHARED STV_DEFAULT"
__nv_reservedSMEM_offset_0_alias:
	.zero		0


//--------------------- .nv.global                --------------------------
	.section	.nv.global,"aw",@nobits
.nv.global:
	.type		_ZN40_INTERNAL_edfb6642_4_k_cu_0a854402_252684cute1_E,@object
	.size		_ZN40_INTERNAL_edfb6642_4_k_cu_0a854402_252684cute1_E,(_ZN40_INTERNAL_edfb6642_4_k_cu_0a854402_252684cuda3std3__45__cpo6cbeginE - _ZN40_INTERNAL_edfb6642_4_k_cu_0a854402_252684cute1_E)
_ZN40_INTERNAL_edfb6642_4_k_cu_0a854402_252684cute1_E:
	.zero		1
	.type		_ZN40_INTERNAL_edfb6642_4_k_cu_0a854402_252684cuda3std3__45__cpo6cbeginE,@object
	.size		_ZN40_INTERNAL_edfb6642_4_k_cu_0a854402_252684cuda3std3__45__cpo6cbeginE,(_ZN40_INTERNAL_edfb6642_4_k_cu_0a854402_252684cuda3std3__48in_placeE - _ZN40_INTERNAL_edfb6642_4_k_cu_0a854402_252684cuda3std3__45__cpo6cbeginE)
_ZN40_INTERNAL_edfb6642_4_k_cu_0a854402_252684cuda3std3__45__cpo6cbeginE:
	.zero		1
	.type		_ZN40_INTERNAL_edfb6642_4_k_cu_0a854402_252684cuda3std3__48in_placeE,@object
	.size		_ZN40_INTERNAL_edfb6642_4_k_cu_0a854402_252684cuda3std3__48in_placeE,(_ZN40_INTERNAL_edfb6642_4_k_cu_0a854402_252684cuda3std6ranges3__45__cpo9iter_moveE - _ZN40_INTERNAL_edfb6642_4_k_cu_0a854402_252684cuda3std3__48in_placeE)
_ZN40_INTERNAL_edfb6642_4_k_cu_0a854402_252684cuda3std3__48in_placeE:
	.zero		1
	.type		_ZN40_INTERNAL_edfb6642_4_k_cu_0a854402_252684cuda3std6ranges3__45__cpo9iter_moveE,@object
	.size		_ZN40_INTERNAL_edfb6642_4_k_cu_0a854402_252684cuda3std6ranges3__45__cpo9iter_moveE,(_ZN40_INTERNAL_edfb6642_4_k_cu_0a854402_252684cuda3std3__45__cpo5beginE - _ZN40_INTERNAL_edfb6642_4_k_cu_0a854402_252684cuda3std6ranges3__45__cpo9iter_moveE)
_ZN40_INTERNAL_edfb6642_4_k_cu_0a854402_252684cuda3std6ranges3__45__cpo9iter_moveE:
	.zero		1
	.type		_ZN40_INTERNAL_edfb6642_4_k_cu_0a854402_252684cuda3std3__45__cpo5beginE,@object
	.size		_ZN40_INTERNAL_edfb6642_4_k_cu_0a854402_252684cuda3std3__45__cpo5beginE,(_ZN40_INTERNAL_edfb6642_4_k_cu_0a854402_252684cuda3std3__442_GLOBAL__N__edfb6642_4_k_cu_0a854402_252686ignoreE - _ZN40_INTERNAL_edfb6642_4_k_cu_0a854402_252684cuda3std3__45__cpo5beginE)
_ZN40_INTERNAL_edfb6642_4_k_cu_0a854402_252684cuda3std3__45__cpo5beginE:
	.zero		1
	.type		_ZN40_INTERNAL_edfb6642_4_k_cu_0a854402_252684cuda3std3__442_GLOBAL__N__edfb6642_4_k_cu_0a854402_252686ignoreE,@object
	.size		_ZN40_INTERNAL_edfb6642_4_k_cu_0a854402_252684cuda3std3__442_GLOBAL__N__edfb6642_4_k_cu_0a854402_252686ignoreE,(_ZN40_INTERNAL_edfb6642_4_k_cu_0a854402_252684cute7productE - _ZN40_INTERNAL_edfb6642_4_k_cu_0a854402_252684cuda3std3__442_GLOBAL__N__edfb6642_4_k_cu_0a854402_252686ignoreE)
_ZN40_INTERNAL_edfb6642_4_k_cu_0a854402_252684cuda3std3__442_GLOBAL__N__edfb6642_4_k_cu_0a854402_252686ignoreE:
	.zero		1
	.type		_ZN40_INTERNAL_edfb6642_4_k_cu_0a854402_252684cute7productE,@object
	.size		_ZN40_INTERNAL_edfb6642_4_k_cu_0a854402_252684cute7productE,(_ZN40_INTERNAL_edfb6642_4_k_cu_0a854402_252684cuda3std3__45__cpo3endE - _ZN40_INTERNAL_edfb6642_4_k_cu_0a854402_252684cute7productE)
_ZN40_INTERNAL_edfb6642_4_k_cu_0a854402_252684cute7productE:
	.zero		1
	.type		_ZN40_INTERNAL_edfb6642_4_k_cu_0a854402_252684cuda3std3__45__cpo3endE,@object
	.size		_ZN40_INTERNAL_edfb6642_4_k_cu_0a854402_252684cuda3std3__45__cpo3endE,(_ZN40_INTERNAL_edfb6642_4_k_cu_0a854402_252684cuda3std3__419piecewise_constructE - _ZN40_INTERNAL_edfb6642_4_k_cu_0a854402_252684cuda3std3__45__cpo3endE)
_ZN40_INTERNAL_edfb6642_4_k_cu_0a854402_252684cuda3std3__45__cpo3endE:
	.zero		1
	.type		_ZN40_INTERNAL_edfb6642_4_k_cu_0a854402_252684cuda3std3__419piecewise_constructE,@object
	.size		_ZN40_INTERNAL_edfb6642_4_k_cu_0a854402_252684cuda3std3__419piecewise_constructE,(_ZN40_INTERNAL_edfb6642_4_k_cu_0a854402_252684cuda3std3__45__cpo4cendE - _ZN40_INTERNAL_edfb6642_4_k_cu_0a854402_252684cuda3std3__419piecewise_constructE)
_ZN40_INTERNAL_edfb6642_4_k_cu_0a854402_252684cuda3std3__419piecewise_constructE:
	.zero		1
	.type		_ZN40_INTERNAL_edfb6642_4_k_cu_0a854402_252684cuda3std3__45__cpo4cendE,@object
	.size		_ZN40_INTERNAL_edfb6642_4_k_cu_0a854402_252684cuda3std3__45__cpo4cendE,(_ZN40_INTERNAL_edfb6642_4_k_cu_0a854402_252684cuda3std6ranges3__45__cpo4swapE - _ZN40_INTERNAL_edfb6642_4_k_cu_0a854402_252684cuda3std3__45__cpo4cendE)
_ZN40_INTERNAL_edfb6642_4_k_cu_0a854402_252684cuda3std3__45__cpo4cendE:
	.zero		1
	.type		_ZN40_INTERNAL_edfb6642_4_k_cu_0a854402_252684cuda3std6ranges3__45__cpo4swapE,@object
	.size		_ZN40_INTERNAL_edfb6642_4_k_cu_0a854402_252684cuda3std6ranges3__45__cpo4swapE,(.L_8 - _ZN40_INTERNAL_edfb6642_4_k_cu_0a854402_252684cuda3std6ranges3__45__cpo4swapE)
_ZN40_INTERNAL_edfb6642_4_k_cu_0a854402_252684cuda3std6ranges3__45__cpo4swapE:
	.zero		1
.L_8:


//--------------------- .nv.constant0._ZN7cutlass13device_kernelINS_4gemm6kernel13GemmUniversalIN4cute5tupleIJiiiiEEENS1_10collective13CollectiveMmaINS1_34MainloopSm90TmaGmmaWarpSpecializedILi7ENS5_IJNS4_1CILi8EEENSA_ILi1EEESC_EEENS1_35KernelTmaWarpSpecializedCooperativeEEENS5_IJNSA_ILi256EEESG_NSA_ILi32EEEEEENS_6half_tENS5_IJlSC_lEEESJ_SK_NS4_8TiledMMAINS4_8MMA_AtomIJNS4_4SM904GMMA26MMA_64x256x16_F32F16F16_SSILNSO_5MajorE0ELSQ_0ELNSO_7ScaleInE1ELSR_1EEEEEENS4_6LayoutINS5_IJNSA_ILi2EEESC_SC_EEENS5_IJSC_NSA_ILi0EEESX_EEEEENS5_IJNS4_10UnderscoreES10_S10_EEEEENS4_13SM90_TMA_LOADENS4_14ComposedLayoutINS4_7SwizzleILi2ELi4ELi3EEENS4_18smem_ptr_flag_bitsILi16EEENSU_INS5_IJSB_SH_EEENS5_IJSH_SC_EEEEEEEvNS4_8identityENS4_23SM90_TMA_LOAD_MULTICASTES1C_vS1D_EENS_8epilogue10collective6detail29Sm90TmaWarpSpecializedAdapterINS1H_15DefaultEpilogueISJ_SK_SK_NS1G_6thread17LinearCombinationISJ_Li1EffLNS1L_9ScaleType4KindE0ELNS_15FloatRoundStyleE2ESJ_EENS1_15EpilogueDefaultEEEEEvvEEEEvNT_6ParamsE --------------------------
	.section	.nv.constant0._ZN7cutlass13device_kernelINS_4gemm6kernel13GemmUniversalIN4cute5tupleIJiiiiEEENS1_10collective13CollectiveMmaINS1_34MainloopSm90TmaGmmaWarpSpecializedILi7ENS5_IJNS4_1CILi8EEENSA_ILi1EEESC_EEENS1_35KernelTmaWarpSpecializedCooperativeEEENS5_IJNSA_ILi256EEESG_NSA_ILi32EEEEEENS_6half_tENS5_IJlSC_lEEESJ_SK_NS4_8TiledMMAINS4_8MMA_AtomIJNS4_4SM904GMMA26MMA_64x256x16_F32F16F16_SSILNSO_5MajorE0ELSQ_0ELNSO_7ScaleInE1ELSR_1EEEEEENS4_6LayoutINS5_IJNSA_ILi2EEESC_SC_EEENS5_IJSC_NSA_ILi0EEESX_EEEEENS5_IJNS4_10UnderscoreES10_S10_EEEEENS4_13SM90_TMA_LOADENS4_14ComposedLayoutINS4_7SwizzleILi2ELi4ELi3EEENS4_18smem_ptr_flag_bitsILi16EEENSU_INS5_IJSB_SH_EEENS5_IJSH_SC_EEEEEEEvNS4_8identityENS4_23SM90_TMA_LOAD_MULTICASTES1C_vS1D_EENS_8epilogue10collective6detail29Sm90TmaWarpSpecializedAdapterINS1H_15DefaultEpilogueISJ_SK_SK_NS1G_6thread17LinearCombinationISJ_Li1EffLNS1L_9ScaleType4KindE0ELNS_15FloatRoundStyleE2ESJ_EENS1_15EpilogueDefaultEEEEEvvEEEEvNT_6ParamsE,"a",@progbits
	.sectionflags	@""
	.align	4
.nv.constant0._ZN7cutlass13device_kernelINS_4gemm6kernel13GemmUniversalIN4cute5tupleIJiiiiEEENS1_10collective13CollectiveMmaINS1_34MainloopSm90TmaGmmaWarpSpecializedILi7ENS5_IJNS4_1CILi8EEENSA_ILi1EEESC_EEENS1_35KernelTmaWarpSpecializedCooperativeEEENS5_IJNSA_ILi256EEESG_NSA_ILi32EEEEEENS_6half_tENS5_IJlSC_lEEESJ_SK_NS4_8TiledMMAINS4_8MMA_AtomIJNS4_4SM904GMMA26MMA_64x256x16_F32F16F16_SSILNSO_5MajorE0ELSQ_0ELNSO_7ScaleInE1ELSR_1EEEEEENS4_6LayoutINS5_IJNSA_ILi2EEESC_SC_EEENS5_IJSC_NSA_ILi0EEESX_EEEEENS5_IJNS4_10UnderscoreES10_S10_EEEEENS4_13SM90_TMA_LOADENS4_14ComposedLayoutINS4_7SwizzleILi2ELi4ELi3EEENS4_18smem_ptr_flag_bitsILi16EEENSU_INS5_IJSB_SH_EEENS5_IJSH_SC_EEEEEEEvNS4_8identityENS4_23SM90_TMA_LOAD_MULTICASTES1C_vS1D_EENS_8epilogue10collective6detail29Sm90TmaWarpSpecializedAdapterINS1H_15DefaultEpilogueISJ_SK_SK_NS1G_6thread17LinearCombinationISJ_Li1EffLNS1L_9ScaleType4KindE0ELNS_15FloatRoundStyleE2ESJ_EENS1_15EpilogueDefaultEEEEEvvEEEEvNT_6ParamsE:
	.zero		1664


//--------------------- SYMBOLS --------------------------

	.type		.nv.reservedSmem.offset0,@object
	.size		.nv.reservedSmem.offset0,0x4
	.type		__assertfail,@function
